// auto-generated by cutlass_sweep.gemm — config: {"arch": "sm_90", "cluster_m": 2, "cluster_n": 1, "dtype": "int8", "dtype_b": "int8", "layout": "nt", "stages": 0, "tile_k": 256, "tile_m": 256, "tile_n": 48}
#include "cutlass/cutlass.h"
#include "cutlass/gemm/collective/collective_builder.hpp"
#include "cutlass/gemm/device/gemm_universal_adapter.h"
#include "cutlass/gemm/kernel/gemm_universal.hpp"
#include "cutlass/epilogue/collective/collective_builder.hpp"

using ElemA = int8_t;
using ElemB = int8_t;
using ElemCD = int8_t;
using Acc  = int32_t;
using TileShape    = cute::Shape<cute::_256, cute::_48, cute::_256>;
using ClusterShape = cute::Shape<cute::_2, cute::_1, cute::_1>;

using CollectiveEpilogue = typename cutlass::epilogue::collective::CollectiveBuilder<
    cutlass::arch::Sm90, cutlass::arch::OpClassTensorOp,
    TileShape, ClusterShape,
    cutlass::epilogue::collective::EpilogueTileAuto,
    Acc, Acc,
    ElemCD, cutlass::layout::RowMajor, 128 / cutlass::sizeof_bits<ElemCD>::value,
    ElemCD, cutlass::layout::RowMajor, 128 / cutlass::sizeof_bits<ElemCD>::value,
    cutlass::epilogue::collective::EpilogueScheduleAuto
  >::CollectiveOp;

using CollectiveMainloop = typename cutlass::gemm::collective::CollectiveBuilder<
    cutlass::arch::Sm90, cutlass::arch::OpClassTensorOp,
    ElemA, cutlass::layout::RowMajor, 128 / cutlass::sizeof_bits<ElemA>::value,
    ElemB, cutlass::layout::ColumnMajor, 128 / cutlass::sizeof_bits<ElemB>::value,
    Acc,
    TileShape, ClusterShape,
    cutlass::gemm::collective::StageCountAutoCarveout<static_cast<int>(sizeof(typename CollectiveEpilogue::SharedStorage))>,
    cutlass::gemm::collective::KernelScheduleAuto
  >::CollectiveOp;

using GemmKernel = cutlass::gemm::kernel::GemmUniversal<
    cute::Shape<int,int,int,int>,
    CollectiveMainloop,
    CollectiveEpilogue
>;
using Gemm = cutlass::gemm::device::GemmUniversalAdapter<GemmKernel>;

// Force the device kernel symbol into the cubin without needing a host main.
auto* _anchor = &cutlass::device_kernel<GemmKernel>;


// ===== COMPILED SASS (sm_90a) =====

	.target	sm_90a

	.elftype	@"ET_EXEC"


//--------------------- .note.nv.tkinfo           --------------------------
	.section	.note.nv.tkinfo,"",@"SHT_NOTE"
	.sectionflags	@"SHF_NOTE_NV_TKINFO"
	.tkinfo
        /*0018*/ 	.word	0x00000002
        /*0030*/ 	.string	""
        /*0030*/ 	.string	"ptxas"
        /*0030*/ 	.string	"Cuda compilation tools, release 13.0, V13.0.88"
        /*0030*/ 	.string	"Build cuda_13.0.r13.0/compiler.36424714_0"
        /*0030*/ 	.string	"-arch sm_90a -m 64 "



//--------------------- .note.nv.cuinfo           --------------------------
	.section	.note.nv.cuinfo,"",@"SHT_NOTE"
	.sectionflags	@"SHF_NOTE_NV_CUINFO"
        /*0018*/ 	.short	0x0002
        /*001a*/ 	.short	0x005a
        /*001c*/ 	.short	0x0082
	.zero		2


//--------------------- .nv.info                  --------------------------
	.section	.nv.info,"",@"SHT_CUDA_INFO"
	.align	4


	//----- nvinfo : EIATTR_REGCOUNT
	.align		4
        /*0000*/ 	.byte	0x04, 0x2f
        /*0002*/ 	.short	(.L_15 - .L_14)
	.align		4
.L_14:
        /*0004*/ 	.word	index@(_ZN7cutlass13device_kernelINS_4gemm6kernel13GemmUniversalIN4cute5tupleIJiiiiEEENS1_10collective13CollectiveMmaINS1_34MainloopSm90TmaGmmaWarpSpecializedILi2ENS5_IJNS4_1CILi2EEENSA_ILi1EEESC_EEENS1_35KernelTmaWarpSpecializedCooperativeEEENS5_IJNSA_ILi256EEENSA_ILi48EEESG_EEEaNS5_IJlSC_lEEEaSJ_NS4_8TiledMMAINS4_8MMA_AtomIJNS4_4SM904GMMA26MMA_64x16x32_S32S8S8_SS_TNEEEENS4_6LayoutISD_NS5_IJSC_NSA_ILi0EEESR_EEEEENS5_IJNS4_10UnderscoreESU_SU_EEEEENS4_13SM90_TMA_LOADENS4_14ComposedLayoutINS4_7SwizzleILi3ELi4ELi3EEENS4_18smem_ptr_flag_bitsILi8EEENSQ_INS5_IJNSA_ILi8EEENSA_ILi128EEEEEENS5_IJS14_SC_EEEEEEEvNS4_8identityENS4_23SM90_TMA_LOAD_MULTICASTES18_vS19_EENS_8epilogue10collective6detail29Sm90TmaWarpSpecializedAdapterINS1D_15DefaultEpilogueIaSJ_SJ_NS1C_6thread17LinearCombinationIaLi1EiiLNS1H_9ScaleType4KindE0ELNS_15FloatRoundStyleE2EaEENS1_15EpilogueDefaultEEEEEvvEEEEvNT_6ParamsE)
        /*0008*/ 	.word	0x000000a8


	//----- nvinfo : EIATTR_FRAME_SIZE
	.align		4
.L_15:
        /*000c*/ 	.byte	0x04, 0x11
        /*000e*/ 	.short	(.L_17 - .L_16)
	.align		4
.L_16:
        /*0010*/ 	.word	index@(_ZN7cutlass13device_kernelINS_4gemm6kernel13GemmUniversalIN4cute5tupleIJiiiiEEENS1_10collective13CollectiveMmaINS1_34MainloopSm90TmaGmmaWarpSpecializedILi2ENS5_IJNS4_1CILi2EEENSA_ILi1EEESC_EEENS1_35KernelTmaWarpSpecializedCooperativeEEENS5_IJNSA_ILi256EEENSA_ILi48EEESG_EEEaNS5_IJlSC_lEEEaSJ_NS4_8TiledMMAINS4_8MMA_AtomIJNS4_4SM904GMMA26MMA_64x16x32_S32S8S8_SS_TNEEEENS4_6LayoutISD_NS5_IJSC_NSA_ILi0EEESR_EEEEENS5_IJNS4_10UnderscoreESU_SU_EEEEENS4_13SM90_TMA_LOADENS4_14ComposedLayoutINS4_7SwizzleILi3ELi4ELi3EEENS4_18smem_ptr_flag_bitsILi8EEENSQ_INS5_IJNSA_ILi8EEENSA_ILi128EEEEEENS5_IJS14_SC_EEEEEEEvNS4_8identityENS4_23SM90_TMA_LOAD_MULTICASTES18_vS19_EENS_8epilogue10collective6detail29Sm90TmaWarpSpecializedAdapterINS1D_15DefaultEpilogueIaSJ_SJ_NS1C_6thread17LinearCombinationIaLi1EiiLNS1H_9ScaleType4KindE0ELNS_15FloatRoundStyleE2EaEENS1_15EpilogueDefaultEEEEEvvEEEEvNT_6ParamsE)
        /*0014*/ 	.word	0x00000000


	//----- nvinfo : EIATTR_MIN_STACK_SIZE
	.align		4
.L_17:
        /*0018*/ 	.byte	0x04, 0x12
        /*001a*/ 	.short	(.L_19 - .L_18)
	.align		4
.L_18:
        /*001c*/ 	.word	index@(_ZN7cutlass13device_kernelINS_4gemm6kernel13GemmUniversalIN4cute5tupleIJiiiiEEENS1_10collective13CollectiveMmaINS1_34MainloopSm90TmaGmmaWarpSpecializedILi2ENS5_IJNS4_1CILi2EEENSA_ILi1EEESC_EEENS1_35KernelTmaWarpSpecializedCooperativeEEENS5_IJNSA_ILi256EEENSA_ILi48EEESG_EEEaNS5_IJlSC_lEEEaSJ_NS4_8TiledMMAINS4_8MMA_AtomIJNS4_4SM904GMMA26MMA_64x16x32_S32S8S8_SS_TNEEEENS4_6LayoutISD_NS5_IJSC_NSA_ILi0EEESR_EEEEENS5_IJNS4_10UnderscoreESU_SU_EEEEENS4_13SM90_TMA_LOADENS4_14ComposedLayoutINS4_7SwizzleILi3ELi4ELi3EEENS4_18smem_ptr_flag_bitsILi8EEENSQ_INS5_IJNSA_ILi8EEENSA_ILi128EEEEEENS5_IJS14_SC_EEEEEEEvNS4_8identityENS4_23SM90_TMA_LOAD_MULTICASTES18_vS19_EENS_8epilogue10collective6detail29Sm90TmaWarpSpecializedAdapterINS1D_15DefaultEpilogueIaSJ_SJ_NS1C_6thread17LinearCombinationIaLi1EiiLNS1H_9ScaleType4KindE0ELNS_15FloatRoundStyleE2EaEENS1_15EpilogueDefaultEEEEEvvEEEEvNT_6ParamsE)
        /*0020*/ 	.word	0x00000000
.L_19:


//--------------------- .nv.compat                --------------------------
	.section	.nv.compat,"",@"SHT_CUDA_COMPAT_INFO"
	.align	4
        /*0000*/ 	.byte	0x02, 0x09, 0x01, 0x00, 0x02, 0x02, 0x04, 0x00, 0x02, 0x05, 0x05, 0x00, 0x03, 0x07, 0x01, 0x01
        /*0010*/ 	.byte	0x02, 0x03, 0x01, 0x00, 0x02, 0x06, 0x01, 0x00, 0x04, 0x0b, 0x08, 0x00, 0x00, 0x00, 0x00, 0x00
        /*0020*/ 	.byte	0x00, 0x00, 0x00, 0x00


//--------------------- .nv.info._ZN7cutlass13device_kernelINS_4gemm6kernel13GemmUniversalIN4cute5tupleIJiiiiEEENS1_10collective13CollectiveMmaINS1_34MainloopSm90TmaGmmaWarpSpecializedILi2ENS5_IJNS4_1CILi2EEENSA_ILi1EEESC_EEENS1_35KernelTmaWarpSpecializedCooperativeEEENS5_IJNSA_ILi256EEENSA_ILi48EEESG_EEEaNS5_IJlSC_lEEEaSJ_NS4_8TiledMMAINS4_8MMA_AtomIJNS4_4SM904GMMA26MMA_64x16x32_S32S8S8_SS_TNEEEENS4_6LayoutISD_NS5_IJSC_NSA_ILi0EEESR_EEEEENS5_IJNS4_10UnderscoreESU_SU_EEEEENS4_13SM90_TMA_LOADENS4_14ComposedLayoutINS4_7SwizzleILi3ELi4ELi3EEENS4_18smem_ptr_flag_bitsILi8EEENSQ_INS5_IJNSA_ILi8EEENSA_ILi128EEEEEENS5_IJS14_SC_EEEEEEEvNS4_8identityENS4_23SM90_TMA_LOAD_MULTICASTES18_vS19_EENS_8epilogue10collective6detail29Sm90TmaWarpSpecializedAdapterINS1D_15DefaultEpilogueIaSJ_SJ_NS1C_6thread17LinearCombinationIaLi1EiiLNS1H_9ScaleType4KindE0ELNS_15FloatRoundStyleE2EaEENS1_15EpilogueDefaultEEEEEvvEEEEvNT_6ParamsE --------------------------
	.section	.nv.info._ZN7cutlass13device_kernelINS_4gemm6kernel13GemmUniversalIN4cute5tupleIJiiiiEEENS1_10collective13CollectiveMmaINS1_34MainloopSm90TmaGmmaWarpSpecializedILi2ENS5_IJNS4_1CILi2EEENSA_ILi1EEESC_EEENS1_35KernelTmaWarpSpecializedCooperativeEEENS5_IJNSA_ILi256EEENSA_ILi48EEESG_EEEaNS5_IJlSC_lEEEaSJ_NS4_8TiledMMAINS4_8MMA_AtomIJNS4_4SM904GMMA26MMA_64x16x32_S32S8S8_SS_TNEEEENS4_6LayoutISD_NS5_IJSC_NSA_ILi0EEESR_EEEEENS5_IJNS4_10UnderscoreESU_SU_EEEEENS4_13SM90_TMA_LOADENS4_14ComposedLayoutINS4_7SwizzleILi3ELi4ELi3EEENS4_18smem_ptr_flag_bitsILi8EEENSQ_INS5_IJNSA_ILi8EEENSA_ILi128EEEEEENS5_IJS14_SC_EEEEEEEvNS4_8identityENS4_23SM90_TMA_LOAD_MULTICASTES18_vS19_EENS_8epilogue10collective6detail29Sm90TmaWarpSpecializedAdapterINS1D_15DefaultEpilogueIaSJ_SJ_NS1C_6thread17LinearCombinationIaLi1EiiLNS1H_9ScaleType4KindE0ELNS_15FloatRoundStyleE2EaEENS1_15EpilogueDefaultEEEEEvvEEEEvNT_6ParamsE,"",@"SHT_CUDA_INFO"
	.sectionflags	@""
	.align	4


	//----- nvinfo : EIATTR_CUDA_API_VERSION
	.align		4
        /*0000*/ 	.byte	0x04, 0x37
        /*0002*/ 	.short	(.L_21 - .L_20)
.L_20:
        /*0004*/ 	.word	0x00000082


	//----- nvinfo : EIATTR_KPARAM_INFO
	.align		4
.L_21:
        /*0008*/ 	.byte	0x04, 0x17
        /*000a*/ 	.short	(.L_23 - .L_22)
.L_22:
        /*000c*/ 	.word	0x00000000
        /*0010*/ 	.short	0x0000
        /*0012*/ 	.short	0x0070
        /*0014*/ 	.byte	0x00, 0xf0, 0x01, 0x10


	//----- nvinfo : EIATTR_SPARSE_MMA_MASK
	.align		4
.L_23:
        /*0018*/ 	.byte	0x03, 0x50
        /*001a*/ 	.short	0x0000


	//----- nvinfo : EIATTR_MAXREG_COUNT
	.align		4
        /*001c*/ 	.byte	0x03, 0x1b
        /*001e*/ 	.short	0x00a8


	//----- nvinfo : EIATTR_NUM_BARRIERS
	.align		4
        /*0020*/ 	.byte	0x02, 0x4c
        /*0022*/ 	.byte	0x01
	.zero		1


	//----- nvinfo : EIATTR_EXTERNS
	.align		4
        /*0024*/ 	.byte	0x04, 0x0f
        /*0026*/ 	.short	(.L_25 - .L_24)


	//   ....[0]....
	.align		4
.L_24:
        /*0028*/ 	.word	index@(__assertfail)


	//----- nvinfo : EIATTR_MERCURY_ISA_VERSION
	.align		4
.L_25:
        /*002c*/ 	.byte	0x03, 0x5f
        /*002e*/ 	.short	0x0101


	//----- nvinfo : EIATTR_INT_WARP_WIDE_INSTR_OFFSETS
	.align		4
        /*0030*/ 	.byte	0x04, 0x31
        /*0032*/ 	.short	(.L_27 - .L_26)


	//   ....[0]....
.L_26:
        /*0034*/ 	.word	0x00000450


	//   ....[1]....
        /*0038*/ 	.word	0x00000480


	//   ....[2]....
        /*003c*/ 	.word	0x00000640


	//   ....[3]....
        /*0040*/ 	.word	0x00003fc0


	//----- nvinfo : EIATTR_COOP_GROUP_MASK_REGIDS
	.align		4
.L_27:
        /*0044*/ 	.byte	0x04, 0x29
        /*0046*/ 	.short	(.L_29 - .L_28)


	//   ....[0]....
.L_28:
        /*0048*/ 	.word	0xffffffff


	//   ....[1]....
        /*004c*/ 	.word	0xffffffff


	//   ....[2]....
        /*0050*/ 	.word	0xffffffff


	//   ....[3]....
        /*0054*/ 	.word	0xffffffff


	//   ....[4]....
        /*0058*/ 	.word	0xffffffff


	//   ....[5]....
        /*005c*/ 	.word	0xffffffff


	//----- nvinfo : EIATTR_COOP_GROUP_INSTR_OFFSETS
	.align		4
.L_29:
        /*0060*/ 	.byte	0x04, 0x28
        /*0062*/ 	.short	(.L_31 - .L_30)


	//   ....[0]....
.L_30:
        /*0064*/ 	.word	0x00000060


	//   ....[1]....
        /*0068*/ 	.word	0x00000070


	//   ....[2]....
        /*006c*/ 	.word	0x00000130


	//   ....[3]....
        /*0070*/ 	.word	0x00000290


	//   ....[4]....
        /*0074*/ 	.word	0x000007c0


	//   ....[5]....
        /*0078*/ 	.word	0x000013c0


	//----- nvinfo : EIATTR_REG_RECONFIG
	.align		4
.L_31:
        /*007c*/ 	.byte	0x01, 0x54
	.zero		2


	//----- nvinfo : EIATTR_SYSCALL_OFFSETS
	.align		4
        /*0080*/ 	.byte	0x04, 0x46
        /*0082*/ 	.short	(.L_33 - .L_32)


	//   ....[0]....
.L_32:
        /*0084*/ 	.word	0x000015b0


	//----- nvinfo : EIATTR_MBARRIER_INSTR_OFFSETS
	.align		4
.L_33:
        /*0088*/ 	.byte	0x04, 0x39
        /*008a*/ 	.short	(.L_35 - .L_34)


	//   ....[0]....
.L_34:
        /*008c*/ 	.word	0x00000230
        /*0090*/ 	.word	0x000000ff
        /*0094*/ 	.word	0x00000000
        /*0098*/ 	.short	0x0100
        /*009a*/ 	.byte	0x08
	.zero		1


	//   ....[1]....
        /*009c*/ 	.word	0x00000240
        /*00a0*/ 	.word	0x000000ff
        /*00a4*/ 	.word	0x00000010
        /*00a8*/ 	.short	0x0100
        /*00aa*/ 	.byte	0x08
	.zero		1


	//   ....[2]....
        /*00ac*/ 	.word	0x00000250
        /*00b0*/ 	.word	0x000000ff
        /*00b4*/ 	.word	0x00000008
        /*00b8*/ 	.short	0x0100
        /*00ba*/ 	.byte	0x08
	.zero		1


	//   ....[3]....
        /*00bc*/ 	.word	0x00000260
        /*00c0*/ 	.word	0x000000ff
        /*00c4*/ 	.word	0x00000018
        /*00c8*/ 	.short	0x0100
        /*00ca*/ 	.byte	0x08
	.zero		1


	//   ....[4]....
        /*00cc*/ 	.word	0x000006d0
        /*00d0*/ 	.word	0x000000ff
        /*00d4*/ 	.word	0x00000030
        /*00d8*/ 	.short	0x0100
        /*00da*/ 	.byte	0x06
	.zero		1


	//   ....[5]....
        /*00dc*/ 	.word	0x00000760
        /*00e0*/ 	.word	0x000000ff
        /*00e4*/ 	.word	0x00000038
        /*00e8*/ 	.short	0x0100
        /*00ea*/ 	.byte	0x06
	.zero		1


	//   ....[6]....
        /*00ec*/ 	.word	0x00001680
        /*00f0*/ 	.word	0x00000003
        /*00f4*/ 	.word	0x00000000
        /*00f8*/ 	.short	0x010a
        /*00fa*/ 	.byte	0x3f
	.zero		1


	//   ....[7]....
        /*00fc*/ 	.word	0x000016e0
        /*0100*/ 	.word	0x00000003
        /*0104*/ 	.word	0x00000000
        /*0108*/ 	.short	0x010a
        /*010a*/ 	.byte	0x3f
	.zero		1


	//   ....[8]....
        /*010c*/ 	.word	0x00002b10
        /*0110*/ 	.word	0x00000005
        /*0114*/ 	.word	0x00000000
        /*0118*/ 	.short	0x010a
        /*011a*/ 	.byte	0x3f
	.zero		1


	//   ....[9]....
        /*011c*/ 	.word	0x00002b50
        /*0120*/ 	.word	0x00000005
        /*0124*/ 	.word	0x00000000
        /*0128*/ 	.short	0x010a
        /*012a*/ 	.byte	0x3f
	.zero		1


	//   ....[10]....
        /*012c*/ 	.word	0x00003e70
        /*0130*/ 	.word	0x00000004
        /*0134*/ 	.word	0x00000000
        /*0138*/ 	.short	0x0101
        /*013a*/ 	.byte	0x3f
	.zero		1


	//   ....[11]....
        /*013c*/ 	.word	0x00004030
        /*0140*/ 	.word	0x00000000
        /*0144*/ 	.word	0x00000000
        /*0148*/ 	.short	0x0101
        /*014a*/ 	.byte	0x3f
	.zero		1


	//   ....[12]....
        /*014c*/ 	.word	0x000078c0
        /*0150*/ 	.word	0x00000017
        /*0154*/ 	.word	0x00000010
        /*0158*/ 	.short	0x010a
        /*015a*/ 	.byte	0x3f
	.zero		1


	//   ....[13]....
        /*015c*/ 	.word	0x00007d40
        /*0160*/ 	.word	0x00000005
        /*0164*/ 	.word	0x00000038
        /*0168*/ 	.short	0x0101
        /*016a*/ 	.byte	0x3f
	.zero		1


	//   ....[14]....
        /*016c*/ 	.word	0x00008460
        /*0170*/ 	.word	0x00000007
        /*0174*/ 	.word	0x00000000
        /*0178*/ 	.short	0x010a
        /*017a*/ 	.byte	0x3f
	.zero		1


	//   ....[15]....
        /*017c*/ 	.word	0x000084e0
        /*0180*/ 	.word	0x00000005
        /*0184*/ 	.word	0x00000000
        /*0188*/ 	.short	0x010a
        /*018a*/ 	.byte	0x3f
	.zero		1


	//   ....[16]....
        /*018c*/ 	.word	0x00008540
        /*0190*/ 	.word	0x00000003
        /*0194*/ 	.word	0x00000000
        /*0198*/ 	.short	0x010a
        /*019a*/ 	.byte	0x3f
	.zero		1


	//   ....[17]....
        /*019c*/ 	.word	0x00008590
        /*01a0*/ 	.word	0x00000005
        /*01a4*/ 	.word	0x00000000
        /*01a8*/ 	.short	0x010a
        /*01aa*/ 	.byte	0x3f
	.zero		1


	//   ....[18]....
        /*01ac*/ 	.word	0x00008660
        /*01b0*/ 	.word	0x00000017
        /*01b4*/ 	.word	0x00000010
        /*01b8*/ 	.short	0x010a
        /*01ba*/ 	.byte	0x3f
	.zero		1


	//   ....[19]....
        /*01bc*/ 	.word	0x00008730
        /*01c0*/ 	.word	0x00000007
        /*01c4*/ 	.word	0x00000000
        /*01c8*/ 	.short	0x010a
        /*01ca*/ 	.byte	0x3f
	.zero		1


	//----- nvinfo : EIATTR_NUM_MBARRIERS
	.align		4
.L_35:
        /*01cc*/ 	.byte	0x03, 0x38
        /*01ce*/ 	.short	0x0006


	//----- nvinfo : EIATTR_EXIT_INSTR_OFFSETS
	.align		4
        /*01d0*/ 	.byte	0x04, 0x1c
        /*01d2*/ 	.short	(.L_37 - .L_36)


	//   ....[0]....
.L_36:
        /*01d4*/ 	.word	0x00000990


	//   ....[1]....
        /*01d8*/ 	.word	0x000011a0


	//   ....[2]....
        /*01dc*/ 	.word	0x00007040


	//   ....[3]....
        /*01e0*/ 	.word	0x000075a0


	//   ....[4]....
        /*01e4*/ 	.word	0x00008530


	//----- nvinfo : EIATTR_MAX_THREADS
	.align		4
.L_37:
        /*01e8*/ 	.byte	0x04, 0x05
        /*01ea*/ 	.short	(.L_39 - .L_38)
.L_38:
        /*01ec*/ 	.word	0x00000180
        /*01f0*/ 	.word	0x00000001
        /*01f4*/ 	.word	0x00000001


	//----- nvinfo : EIATTR_CRS_STACK_SIZE
	.align		4
.L_39:
        /*01f8*/ 	.byte	0x04, 0x1e
        /*01fa*/ 	.short	(.L_41 - .L_40)
.L_40:
        /*01fc*/ 	.word	0x00000000


	//----- nvinfo : EIATTR_CBANK_PARAM_SIZE
	.align		4
.L_41:
        /*0200*/ 	.byte	0x03, 0x19
        /*0202*/ 	.short	0x0470


	//----- nvinfo : EIATTR_PARAM_CBANK
	.align		4
        /*0204*/ 	.byte	0x04, 0x0a
        /*0206*/ 	.short	(.L_43 - .L_42)
	.align		4
.L_42:
        /*0208*/ 	.word	index@(.nv.constant0._ZN7cutlass13device_kernelINS_4gemm6kernel13GemmUniversalIN4cute5tupleIJiiiiEEENS1_10collective13CollectiveMmaINS1_34MainloopSm90TmaGmmaWarpSpecializedILi2ENS5_IJNS4_1CILi2EEENSA_ILi1EEESC_EEENS1_35KernelTmaWarpSpecializedCooperativeEEENS5_IJNSA_ILi256EEENSA_ILi48EEESG_EEEaNS5_IJlSC_lEEEaSJ_NS4_8TiledMMAINS4_8MMA_AtomIJNS4_4SM904GMMA26MMA_64x16x32_S32S8S8_SS_TNEEEENS4_6LayoutISD_NS5_IJSC_NSA_ILi0EEESR_EEEEENS5_IJNS4_10UnderscoreESU_SU_EEEEENS4_13SM90_TMA_LOADENS4_14ComposedLayoutINS4_7SwizzleILi3ELi4ELi3EEENS4_18smem_ptr_flag_bitsILi8EEENSQ_INS5_IJNSA_ILi8EEENSA_ILi128EEEEEENS5_IJS14_SC_EEEEEEEvNS4_8identityENS4_23SM90_TMA_LOAD_MULTICASTES18_vS19_EENS_8epilogue10collective6detail29Sm90TmaWarpSpecializedAdapterINS1D_15DefaultEpilogueIaSJ_SJ_NS1C_6thread17LinearCombinationIaLi1EiiLNS1H_9ScaleType4KindE0ELNS_15FloatRoundStyleE2EaEENS1_15EpilogueDefaultEEEEEvvEEEEvNT_6ParamsE)
        /*020c*/ 	.short	0x0210
        /*020e*/ 	.short	0x0470


	//----- nvinfo : EIATTR_SW_WAR
	.align		4
.L_43:
        /*0210*/ 	.byte	0x04, 0x36
        /*0212*/ 	.short	(.L_45 - .L_44)
.L_44:
        /*0214*/ 	.word	0x00000008
.L_45:


//--------------------- .nv.callgraph             --------------------------
	.section	.nv.callgraph,"",@"SHT_CUDA_CALLGRAPH"
	.align	4
	.sectionentsize	8
	.align		4
        /*0000*/ 	.word	0x00000000
	.align		4
        /*0004*/ 	.word	0xffffffff
	.align		4
        /*0008*/ 	.word	index@(_ZN7cutlass13device_kernelINS_4gemm6kernel13GemmUniversalIN4cute5tupleIJiiiiEEENS1_10collective13CollectiveMmaINS1_34MainloopSm90TmaGmmaWarpSpecializedILi2ENS5_IJNS4_1CILi2EEENSA_ILi1EEESC_EEENS1_35KernelTmaWarpSpecializedCooperativeEEENS5_IJNSA_ILi256EEENSA_ILi48EEESG_EEEaNS5_IJlSC_lEEEaSJ_NS4_8TiledMMAINS4_8MMA_AtomIJNS4_4SM904GMMA26MMA_64x16x32_S32S8S8_SS_TNEEEENS4_6LayoutISD_NS5_IJSC_NSA_ILi0EEESR_EEEEENS5_IJNS4_10UnderscoreESU_SU_EEEEENS4_13SM90_TMA_LOADENS4_14ComposedLayoutINS4_7SwizzleILi3ELi4ELi3EEENS4_18smem_ptr_flag_bitsILi8EEENSQ_INS5_IJNSA_ILi8EEENSA_ILi128EEEEEENS5_IJS14_SC_EEEEEEEvNS4_8identityENS4_23SM90_TMA_LOAD_MULTICASTES18_vS19_EENS_8epilogue10collective6detail29Sm90TmaWarpSpecializedAdapterINS1D_15DefaultEpilogueIaSJ_SJ_NS1C_6thread17LinearCombinationIaLi1EiiLNS1H_9ScaleType4KindE0ELNS_15FloatRoundStyleE2EaEENS1_15EpilogueDefaultEEEEEvvEEEEvNT_6ParamsE)
	.align		4
        /*000c*/ 	.word	index@(__assertfail)
	.align		4
        /*0010*/ 	.word	0x00000000
	.align		4
        /*0014*/ 	.word	0xfffffffe
	.align		4
        /*0018*/ 	.word	0x00000000
	.align		4
        /*001c*/ 	.word	0xfffffffd
	.align		4
        /*0020*/ 	.word	0x00000000
	.align		4
        /*0024*/ 	.word	0xfffffffc


//--------------------- .nv.constant4             --------------------------
	.section	.nv.constant4,"a",@progbits
	.align	8
	.align		8
.nv.constant4:
        /*0000*/ 	.dword	__assertfail
	.align		8
        /*0008*/ 	.dword	__unnamed_1
	.align		8
        /*0010*/ 	.dword	_ZN39_INTERNAL_e5eb6e22_4_k_cu_cc1efe59_97854cuda3std3__45__cpo5beginE
	.align		8
        /*0018*/ 	.dword	_ZN39_INTERNAL_e5eb6e22_4_k_cu_cc1efe59_97854cuda3std3__45__cpo3endE
	.align		8
        /*0020*/ 	.dword	_ZN39_INTERNAL_e5eb6e22_4_k_cu_cc1efe59_97854cuda3std3__45__cpo6cbeginE
	.align		8
        /*0028*/ 	.dword	_ZN39_INTERNAL_e5eb6e22_4_k_cu_cc1efe59_97854cuda3std3__45__cpo4cendE
	.align		8
        /*0030*/ 	.dword	_ZN39_INTERNAL_e5eb6e22_4_k_cu_cc1efe59_97854cuda3std3__441_GLOBAL__N__e5eb6e22_4_k_cu_cc1efe59_97856ignoreE
	.align		8
        /*0038*/ 	.dword	_ZN39_INTERNAL_e5eb6e22_4_k_cu_cc1efe59_97854cuda3std3__419piecewise_constructE
	.align		8
        /*0040*/ 	.dword	_ZN39_INTERNAL_e5eb6e22_4_k_cu_cc1efe59_97854cuda3std3__48in_placeE
	.align		8
        /*0048*/ 	.dword	_ZN39_INTERNAL_e5eb6e22_4_k_cu_cc1efe59_97854cuda3std6ranges3__45__cpo4swapE
	.align		8
        /*0050*/ 	.dword	_ZN39_INTERNAL_e5eb6e22_4_k_cu_cc1efe59_97854cuda3std6ranges3__45__cpo9iter_moveE
	.align		8
        /*0058*/ 	.dword	_ZN39_INTERNAL_e5eb6e22_4_k_cu_cc1efe59_97854cute7productE
	.align		8
        /*0060*/ 	.dword	_ZN39_INTERNAL_e5eb6e22_4_k_cu_cc1efe59_97854cute1_E
	.align		8
        /*0068*/ 	.dword	$str$22
	.align		8
        /*0070*/ 	.dword	$str$23


//--------------------- .text._ZN7cutlass13device_kernelINS_4gemm6kernel13GemmUniversalIN4cute5tupleIJiiiiEEENS1_10collective13CollectiveMmaINS1_34MainloopSm90TmaGmmaWarpSpecializedILi2ENS5_IJNS4_1CILi2EEENSA_ILi1EEESC_EEENS1_35KernelTmaWarpSpecializedCooperativeEEENS5_IJNSA_ILi256EEENSA_ILi48EEESG_EEEaNS5_IJlSC_lEEEaSJ_NS4_8TiledMMAINS4_8MMA_AtomIJNS4_4SM904GMMA26MMA_64x16x32_S32S8S8_SS_TNEEEENS4_6LayoutISD_NS5_IJSC_NSA_ILi0EEESR_EEEEENS5_IJNS4_10UnderscoreESU_SU_EEEEENS4_13SM90_TMA_LOADENS4_14ComposedLayoutINS4_7SwizzleILi3ELi4ELi3EEENS4_18smem_ptr_flag_bitsILi8EEENSQ_INS5_IJNSA_ILi8EEENSA_ILi128EEEEEENS5_IJS14_SC_EEEEEEEvNS4_8identityENS4_23SM90_TMA_LOAD_MULTICASTES18_vS19_EENS_8epilogue10collective6detail29Sm90TmaWarpSpecializedAdapterINS1D_15DefaultEpilogueIaSJ_SJ_NS1C_6thread17LinearCombinationIaLi1EiiLNS1H_9ScaleType4KindE0ELNS_15FloatRoundStyleE2EaEENS1_15EpilogueDefaultEEEEEvvEEEEvNT_6ParamsE --------------------------
	.section	.text._ZN7cutlass13device_kernelINS_4gemm6kernel13GemmUniversalIN4cute5tupleIJiiiiEEENS1_10collective13CollectiveMmaINS1_34MainloopSm90TmaGmmaWarpSpecializedILi2ENS5_IJNS4_1CILi2EEENSA_ILi1EEESC_EEENS1_35KernelTmaWarpSpecializedCooperativeEEENS5_IJNSA_ILi256EEENSA_ILi48EEESG_EEEaNS5_IJlSC_lEEEaSJ_NS4_8TiledMMAINS4_8MMA_AtomIJNS4_4SM904GMMA26MMA_64x16x32_S32S8S8_SS_TNEEEENS4_6LayoutISD_NS5_IJSC_NSA_ILi0EEESR_EEEEENS5_IJNS4_10UnderscoreESU_SU_EEEEENS4_13SM90_TMA_LOADENS4_14ComposedLayoutINS4_7SwizzleILi3ELi4ELi3EEENS4_18smem_ptr_flag_bitsILi8EEENSQ_INS5_IJNSA_ILi8EEENSA_ILi128EEEEEENS5_IJS14_SC_EEEEEEEvNS4_8identityENS4_23SM90_TMA_LOAD_MULTICASTES18_vS19_EENS_8epilogue10collective6detail29Sm90TmaWarpSpecializedAdapterINS1D_15DefaultEpilogueIaSJ_SJ_NS1C_6thread17LinearCombinationIaLi1EiiLNS1H_9ScaleType4KindE0ELNS_15FloatRoundStyleE2EaEENS1_15EpilogueDefaultEEEEEvvEEEEvNT_6ParamsE,"ax",@progbits
	.align	128
.text._ZN7cutlass13device_kernelINS_4gemm6kernel13GemmUniversalIN4cute5tupleIJiiiiEEENS1_10collective13CollectiveMmaINS1_34MainloopSm90TmaGmmaWarpSpecializedILi2ENS5_IJNS4_1CILi2EEENSA_ILi1EEESC_EEENS1_35KernelTmaWarpSpecializedCooperativeEEENS5_IJNSA_ILi256EEENSA_ILi48EEESG_EEEaNS5_IJlSC_lEEEaSJ_NS4_8TiledMMAINS4_8MMA_AtomIJNS4_4SM904GMMA26MMA_64x16x32_S32S8S8_SS_TNEEEENS4_6LayoutISD_NS5_IJSC_NSA_ILi0EEESR_EEEEENS5_IJNS4_10UnderscoreESU_SU_EEEEENS4_13SM90_TMA_LOADENS4_14ComposedLayoutINS4_7SwizzleILi3ELi4ELi3EEENS4_18smem_ptr_flag_bitsILi8EEENSQ_INS5_IJNSA_ILi8EEENSA_ILi128EEEEEENS5_IJS14_SC_EEEEEEEvNS4_8identityENS4_23SM90_TMA_LOAD_MULTICASTES18_vS19_EENS_8epilogue10collective6detail29Sm90TmaWarpSpecializedAdapterINS1D_15DefaultEpilogueIaSJ_SJ_NS1C_6thread17LinearCombinationIaLi1EiiLNS1H_9ScaleType4KindE0ELNS_15FloatRoundStyleE2EaEENS1_15EpilogueDefaultEEEEEvvEEEEvNT_6ParamsE:
        .type           _ZN7cutlass13device_kernelINS_4gemm6kernel13GemmUniversalIN4cute5tupleIJiiiiEEENS1_10collective13CollectiveMmaINS1_34MainloopSm90TmaGmmaWarpSpecializedILi2ENS5_IJNS4_1CILi2EEENSA_ILi1EEESC_EEENS1_35KernelTmaWarpSpecializedCooperativeEEENS5_IJNSA_ILi256EEENSA_ILi48EEESG_EEEaNS5_IJlSC_lEEEaSJ_NS4_8TiledMMAINS4_8MMA_AtomIJNS4_4SM904GMMA26MMA_64x16x32_S32S8S8_SS_TNEEEENS4_6LayoutISD_NS5_IJSC_NSA_ILi0EEESR_EEEEENS5_IJNS4_10UnderscoreESU_SU_EEEEENS4_13SM90_TMA_LOADENS4_14ComposedLayoutINS4_7SwizzleILi3ELi4ELi3EEENS4_18smem_ptr_flag_bitsILi8EEENSQ_INS5_IJNSA_ILi8EEENSA_ILi128EEEEEENS5_IJS14_SC_EEEEEEEvNS4_8identityENS4_23SM90_TMA_LOAD_MULTICASTES18_vS19_EENS_8epilogue10collective6detail29Sm90TmaWarpSpecializedAdapterINS1D_15DefaultEpilogueIaSJ_SJ_NS1C_6thread17LinearCombinationIaLi1EiiLNS1H_9ScaleType4KindE0ELNS_15FloatRoundStyleE2EaEENS1_15EpilogueDefaultEEEEEvvEEEEvNT_6ParamsE,@function
        .size           _ZN7cutlass13device_kernelINS_4gemm6kernel13GemmUniversalIN4cute5tupleIJiiiiEEENS1_10collective13CollectiveMmaINS1_34MainloopSm90TmaGmmaWarpSpecializedILi2ENS5_IJNS4_1CILi2EEENSA_ILi1EEESC_EEENS1_35KernelTmaWarpSpecializedCooperativeEEENS5_IJNSA_ILi256EEENSA_ILi48EEESG_EEEaNS5_IJlSC_lEEEaSJ_NS4_8TiledMMAINS4_8MMA_AtomIJNS4_4SM904GMMA26MMA_64x16x32_S32S8S8_SS_TNEEEENS4_6LayoutISD_NS5_IJSC_NSA_ILi0EEESR_EEEEENS5_IJNS4_10UnderscoreESU_SU_EEEEENS4_13SM90_TMA_LOADENS4_14ComposedLayoutINS4_7SwizzleILi3ELi4ELi3EEENS4_18smem_ptr_flag_bitsILi8EEENSQ_INS5_IJNSA_ILi8EEENSA_ILi128EEEEEENS5_IJS14_SC_EEEEEEEvNS4_8identityENS4_23SM90_TMA_LOAD_MULTICASTES18_vS19_EENS_8epilogue10collective6detail29Sm90TmaWarpSpecializedAdapterINS1D_15DefaultEpilogueIaSJ_SJ_NS1C_6thread17LinearCombinationIaLi1EiiLNS1H_9ScaleType4KindE0ELNS_15FloatRoundStyleE2EaEENS1_15EpilogueDefaultEEEEEvvEEEEvNT_6ParamsE,(.L_x_165 - _ZN7cutlass13device_kernelINS_4gemm6kernel13GemmUniversalIN4cute5tupleIJiiiiEEENS1_10collective13CollectiveMmaINS1_34MainloopSm90TmaGmmaWarpSpecializedILi2ENS5_IJNS4_1CILi2EEENSA_ILi1EEESC_EEENS1_35KernelTmaWarpSpecializedCooperativeEEENS5_IJNSA_ILi256EEENSA_ILi48EEESG_EEEaNS5_IJlSC_lEEEaSJ_NS4_8TiledMMAINS4_8MMA_AtomIJNS4_4SM904GMMA26MMA_64x16x32_S32S8S8_SS_TNEEEENS4_6LayoutISD_NS5_IJSC_NSA_ILi0EEESR_EEEEENS5_IJNS4_10UnderscoreESU_SU_EEEEENS4_13SM90_TMA_LOADENS4_14ComposedLayoutINS4_7SwizzleILi3ELi4ELi3EEENS4_18smem_ptr_flag_bitsILi8EEENSQ_INS5_IJNSA_ILi8EEENSA_ILi128EEEEEENS5_IJS14_SC_EEEEEEEvNS4_8identityENS4_23SM90_TMA_LOAD_MULTICASTES18_vS19_EENS_8epilogue10collective6detail29Sm90TmaWarpSpecializedAdapterINS1D_15DefaultEpilogueIaSJ_SJ_NS1C_6thread17LinearCombinationIaLi1EiiLNS1H_9ScaleType4KindE0ELNS_15FloatRoundStyleE2EaEENS1_15EpilogueDefaultEEEEEvvEEEEvNT_6ParamsE)
        .other          _ZN7cutlass13device_kernelINS_4gemm6kernel13GemmUniversalIN4cute5tupleIJiiiiEEENS1_10collective13CollectiveMmaINS1_34MainloopSm90TmaGmmaWarpSpecializedILi2ENS5_IJNS4_1CILi2EEENSA_ILi1EEESC_EEENS1_35KernelTmaWarpSpecializedCooperativeEEENS5_IJNSA_ILi256EEENSA_ILi48EEESG_EEEaNS5_IJlSC_lEEEaSJ_NS4_8TiledMMAINS4_8MMA_AtomIJNS4_4SM904GMMA26MMA_64x16x32_S32S8S8_SS_TNEEEENS4_6LayoutISD_NS5_IJSC_NSA_ILi0EEESR_EEEEENS5_IJNS4_10UnderscoreESU_SU_EEEEENS4_13SM90_TMA_LOADENS4_14ComposedLayoutINS4_7SwizzleILi3ELi4ELi3EEENS4_18smem_ptr_flag_bitsILi8EEENSQ_INS5_IJNSA_ILi8EEENSA_ILi128EEEEEENS5_IJS14_SC_EEEEEEEvNS4_8identityENS4_23SM90_TMA_LOAD_MULTICASTES18_vS19_EENS_8epilogue10collective6detail29Sm90TmaWarpSpecializedAdapterINS1D_15DefaultEpilogueIaSJ_SJ_NS1C_6thread17LinearCombinationIaLi1EiiLNS1H_9ScaleType4KindE0ELNS_15FloatRoundStyleE2EaEENS1_15EpilogueDefaultEEEEEvvEEEEvNT_6ParamsE,@"STO_CUDA_ENTRY STV_DEFAULT"
_ZN7cutlass13device_kernelINS_4gemm6kernel13GemmUniversalIN4cute5tupleIJiiiiEEENS1_10collective13CollectiveMmaINS1_34MainloopSm90TmaGmmaWarpSpecializedILi2ENS5_IJNS4_1CILi2EEENSA_ILi1EEESC_EEENS1_35KernelTmaWarpSpecializedCooperativeEEENS5_IJNSA_ILi256EEENSA_ILi48EEESG_EEEaNS5_IJlSC_lEEEaSJ_NS4_8TiledMMAINS4_8MMA_AtomIJNS4_4SM904GMMA26MMA_64x16x32_S32S8S8_SS_TNEEEENS4_6LayoutISD_NS5_IJSC_NSA_ILi0EEESR_EEEEENS5_IJNS4_10UnderscoreESU_SU_EEEEENS4_13SM90_TMA_LOADENS4_14ComposedLayoutINS4_7SwizzleILi3ELi4ELi3EEENS4_18smem_ptr_flag_bitsILi8EEENSQ_INS5_IJNSA_ILi8EEENSA_ILi128EEEEEENS5_IJS14_SC_EEEEEEEvNS4_8identityENS4_23SM90_TMA_LOAD_MULTICASTES18_vS19_EENS_8epilogue10collective6detail29Sm90TmaWarpSpecializedAdapterINS1D_15DefaultEpilogueIaSJ_SJ_NS1C_6thread17LinearCombinationIaLi1EiiLNS1H_9ScaleType4KindE0ELNS_15FloatRoundStyleE2EaEENS1_15EpilogueDefaultEEEEEvvEEEEvNT_6ParamsE:
[----:B------:R-:W0:Y:S01]  /*0000*/  LDC R1, c[0x0][0x28] ;  /* 0x00000a00ff017b82 */ /* 0x000e220000000800 */
[----:B------:R-:W1:Y:S01]  /*0010*/  S2R R76, SR_TID.X ;  /* 0x00000000004c7919 */ /* 0x000e620000002100 */
[----:B------:R-:W-:Y:S01]  /*0020*/  ELECT P0, URZ, PT ;  /* 0x00000000003f782f */ /* 0x000fe20003800000 */
[----:B------:R-:W-:Y:S01]  /*0030*/  BSSY B0, `(.L_x_0) ;  /* 0x000000f000007945 */ /* 0x000fe20003800000 */
[--C-:B-1----:R-:W-:Y:S02]  /*0040*/  SHF.R.U32.HI R0, RZ, 0x5, R76.reuse ;  /* 0x00000005ff007819 */ /* 0x102fe4000001164c */
[----:B------:R-:W-:-:S03]  /*0050*/  SHF.R.U32.HI R7, RZ, 0x7, R76 ;  /* 0x00000007ff077819 */ /* 0x000fc6000001164c */
[----:B------:R-:W1:Y:S04]  /*0060*/  SHFL.IDX PT, R3, R0, RZ, 0x1f ;  /* 0x00001fff00037589 */ /* 0x000e6800000e0000 */
[----:B------:R2:W3:Y:S01]  /*0070*/  SHFL.IDX PT, R2, R7, RZ, 0x1f ;  /* 0x00001fff07027589 */ /* 0x0004e200000e0000 */
[----:B-1----:R-:W-:-:S13]  /*0080*/  ISETP.NE.OR P0, PT, R3, RZ, !P0 ;  /* 0x000000ff0300720c */ /* 0x002fda0004705670 */
[----:B0-23--:R-:W-:Y:S05]  /*0090*/  @P0 BRA `(.L_x_1) ;  /* 0x0000000000200947 */ /* 0x00dfea0003800000 */
[----:B------:R-:W-:Y:S02]  /*00a0*/  ULDC.64 UR4, c[0x0][0x198] ;  /* 0x0000660000047ab9 */ /* 0x000fe40000000a00 */
[----:B------:R-:W-:Y:S02]  /*00b0*/  UIADD3 UR6, UP0, UR4, 0xf0, URZ ;  /* 0x000000f004067890 */ /* 0x000fe4000ff1e03f */
[----:B------:R-:W-:Y:S02]  /*00c0*/  UIADD3 UR4, UP1, UR4, 0x1f0, URZ ;  /* 0x000001f004047890 */ /* 0x000fe4000ff3e03f */
[----:B------:R-:W-:Y:S02]  /*00d0*/  UIADD3.X UR7, URZ, UR5, URZ, UP0, !UPT ;  /* 0x000000053f077290 */ /* 0x000fe400087fe43f */
[----:B------:R-:W-:-:S07]  /*00e0*/  UIADD3.X UR5, URZ, UR5, URZ, UP1, !UPT ;  /* 0x000000053f057290 */ /* 0x000fce0008ffe43f */
[----:B------:R0:W-:Y:S02]  /*00f0*/  UTMACCTL.PF [UR6] ;  /* 0x00000000060079b9 */ /* 0x0001e40008040000 */
[----:B------:R0:W-:Y:S02]  /*0100*/  UTMACCTL.PF [UR4] ;  /* 0x00000000040079b9 */ /* 0x0001e40008040000 */
[----:B0-----:R-:W-:Y:S01]  /*0110*/  NOP ;  /* 0x0000000000007918 */ /* 0x001fe20000000000 */
.L_x_1:
[----:B------:R-:W-:Y:S05]  /*0120*/  BSYNC B0 ;  /* 0x0000000000007941 */ /* 0x000fea0003800000 */
.L_x_0:
[----:B------:R-:W0:Y:S02]  /*0130*/  SHFL.IDX PT, R5, R0, RZ, 0x1f ;  /* 0x00001fff00057589 */ /* 0x000e2400000e0000 */
[----:B0-----:R-:W-:-:S13]  /*0140*/  ISETP.NE.AND P0, PT, R5, RZ, PT ;  /* 0x000000ff0500720c */ /* 0x001fda0003f05270 */
[----:B------:R-:W-:Y:S05]  /*0150*/  @P0 BRA `(.L_x_2) ;  /* 0x0000000000480947 */ /* 0x000fea0003800000 */
[----:B------:R-:W0:Y:S01]  /*0160*/  S2UR UR8, SR_CgaCtaId ;  /* 0x00000000000879c3 */ /* 0x000e220000008800 */
[----:B------:R-:W-:Y:S01]  /*0170*/  UMOV UR4, 0x400 ;  /* 0x0000040000047882 */ /* 0x000fe20000000000 */
[----:B------:R-:W-:Y:S01]  /*0180*/  UMOV UR5, 0x1 ;  /* 0x0000000100057882 */ /* 0x000fe20000000000 */
[----:B------:R-:W-:Y:S01]  /*0190*/  UMOV UR6, 0x4 ;  /* 0x0000000400067882 */ /* 0x000fe20000000000 */
[----:B------:R-:W-:Y:S01]  /*01a0*/  ELECT P0, URZ, PT ;  /* 0x00000000003f782f */ /* 0x000fe20003800000 */
[----:B------:R-:W-:-:S04]  /*01b0*/  UIADD3 UR6, -UR6, 0x100000, URZ ;  /* 0x0010000006067890 */ /* 0x000fc8000fffe13f */
[----:B------:R-:W-:Y:S02]  /*01c0*/  USHF.L.U32 UR7, UR6, 0xb, URZ ;  /* 0x0000000b06077899 */ /* 0x000fe4000800063f */
[----:B------:R-:W-:Y:S02]  /*01d0*/  USHF.L.U32 UR6, UR6, 0x1, URZ ;  /* 0x0000000106067899 */ /* 0x000fe4000800063f */
[----:B0-----:R-:W-:Y:S02]  /*01e0*/  ULEA UR8, UR8, UR4, 0x18 ;  /* 0x0000000408087291 */ /* 0x001fe4000f8ec03f */
[----:B------:R-:W-:-:S04]  /*01f0*/  UIADD3 UR4, -UR5, 0x100000, URZ ;  /* 0x0010000005047890 */ /* 0x000fc8000fffe13f */
[----:B------:R-:W-:Y:S02]  /*0200*/  USHF.L.U32 UR5, UR4, 0xb, URZ ;  /* 0x0000000b04057899 */ /* 0x000fe4000800063f */
[----:B------:R-:W-:Y:S01]  /*0210*/  USHF.L.U32 UR4, UR4, 0x1, URZ ;  /* 0x0000000104047899 */ /* 0x000fe2000800063f */
[----:B------:R-:W0:Y:S11]  /*0220*/  FENCE.VIEW.ASYNC.S ;  /* 0x00000000000073c6 */ /* 0x000e360000000000 */
[----:B0-----:R0:W1:Y:S01]  /*0230*/  SYNCS.EXCH.64 URZ, [UR8], UR4 ;  /* 0x00000004083f75b2 */ /* 0x0010620008000100 */
[----:B------:R0:W2:Y:S01]  /*0240*/  SYNCS.EXCH.64 URZ, [UR8+0x10], UR6 ;  /* 0x00001006083f75b2 */ /* 0x0000a20008000100 */
[----:B------:R0:W3:Y:S01]  /*0250*/  SYNCS.EXCH.64 URZ, [UR8+0x8], UR4 ;  /* 0x00000804083f75b2 */ /* 0x0000e20008000100 */
[----:B------:R0:W4:Y:S01]  /*0260*/  SYNCS.EXCH.64 URZ, [UR8+0x18], UR6 ;  /* 0x00001806083f75b2 */ /* 0x0001220008000100 */
[----:B------:R-:W-:Y:S01]  /*0270*/  NOP ;  /* 0x0000000000007918 */ /* 0x000fe20000000000 */
.L_x_2:
[----:B------:R-:W-:Y:S01]  /*0280*/  SHF.R.S32.HI R9, RZ, 0x1f, R76 ;  /* 0x0000001fff097819 */ /* 0x000fe2000001144c */
[----:B------:R-:W5:Y:S01]  /*0290*/  SHFL.IDX PT, R0, R0, RZ, 0x1f ;  /* 0x00001fff00007589 */ /* 0x000f6200000e0000 */
[----:B0-----:R-:W0:Y:S01]  /*02a0*/  S2UR UR8, SR_CTAID.X ;  /* 0x00000000000879c3 */ /* 0x001e220000002500 */
[----:B------:R-:W-:Y:S02]  /*02b0*/  ELECT P0, URZ, PT ;  /* 0x00000000003f782f */ /* 0x000fe40003800000 */
[----:B------:R-:W-:Y:S01]  /*02c0*/  LEA.HI R9, R9, R76, RZ, 0x7 ;  /* 0x0000004c09097211 */ /* 0x000fe200078f38ff */
[----:B------:R-:W1:Y:S01]  /*02d0*/  S2R R4, SR_CTAID.Y ;  /* 0x0000000000047919 */ /* 0x000e620000002600 */
[----:B------:R-:W-:Y:S01]  /*02e0*/  SHF.R.S32.HI R6, RZ, 0x1f, R5 ;  /* 0x0000001fff067819 */ /* 0x000fe20000011405 */
[----:B------:R-:W-:Y:S01]  /*02f0*/  ULDC UR4, c[0x0][0x150] ;  /* 0x0000540000047ab9 */ /* 0x000fe20000000800 */
[----:B------:R-:W-:Y:S01]  /*0300*/  LOP3.LUT R9, R9, 0xffffff80, RZ, 0xc0, !PT ;  /* 0xffffff8009097812 */ /* 0x000fe200078ec0ff */
[----:B------:R-:W-:Y:S01]  /*0310*/  NOP ;  /* 0x0000000000007918 */ /* 0x000fe20000000000 */
[----:B------:R-:W-:Y:S01]  /*0320*/  LEA.HI R6, R6, R5, RZ, 0x2 ;  /* 0x0000000506067211 */ /* 0x000fe200078f10ff */
[----:B------:R-:W2:Y:S01]  /*0330*/  LDC R11, c[0x0][0x144] ;  /* 0x00005100ff0b7b82 */ /* 0x000ea20000000800 */
[----:B------:R-:W-:Y:S01]  /*0340*/  NOP ;  /* 0x0000000000007918 */ /* 0x000fe20000000000 */
[----:B------:R-:W-:Y:S01]  /*0350*/  IMAD.IADD R8, R76, 0x1, -R9 ;  /* 0x000000014c087824 */ /* 0x000fe200078e0a09 */
[----:B------:R-:W-:Y:S01]  /*0360*/  LOP3.LUT R6, R6, 0x3ffffffc, RZ, 0xc0, !PT ;  /* 0x3ffffffc06067812 */ /* 0x000fe200078ec0ff */
[----:B------:R-:W-:Y:S01]  /*0370*/  IMAD.MOV.U32 R22, RZ, RZ, 0x1 ;  /* 0x00000001ff167424 */ /* 0x000fe200078e00ff */
[----:B------:R-:W-:-:S02]  /*0380*/  ISETP.NE.AND P3, PT, R2, RZ, PT ;  /* 0x000000ff0200720c */ /* 0x000fc40003f65270 */
[----:B------:R-:W-:Y:S01]  /*0390*/  SHF.R.S32.HI R9, RZ, 0x1f, R8 ;  /* 0x0000001fff097819 */ /* 0x000fe20000011408 */
[----:B------:R-:W-:Y:S01]  /*03a0*/  IMAD.IADD R6, R5, 0x1, -R6 ;  /* 0x0000000105067824 */ /* 0x000fe200078e0a06 */
[----:B------:R-:W3:Y:S02]  /*03b0*/  LDC R13, c[0x0][0x140] ;  /* 0x00005000ff0d7b82 */ /* 0x000ee40000000800 */
[----:B------:R-:W-:Y:S02]  /*03c0*/  LEA.HI R9, R9, R8, RZ, 0x3 ;  /* 0x0000000809097211 */ /* 0x000fe400078f18ff */
[----:B-----5:R-:W-:Y:S02]  /*03d0*/  ISETP.NE.OR P0, PT, R0, RZ, !P0 ;  /* 0x000000ff0000720c */ /* 0x020fe40004705670 */
[----:B------:R-:W-:Y:S02]  /*03e0*/  SHF.R.S32.HI R0, RZ, 0x3, R9 ;  /* 0x00000003ff007819 */ /* 0x000fe40000011409 */
[----:B0-----:R-:W-:-:S02]  /*03f0*/  I2FP.F32.U32 R10, UR8 ;  /* 0x00000008000a7c45 */ /* 0x001fc40008201000 */
[----:B------:R-:W-:-:S03]  /*0400*/  SHF.R.S32.HI R9, RZ, 0x1f, R9 ;  /* 0x0000001fff097819 */ /* 0x000fc60000011409 */
[----:B------:R-:W-:Y:S01]  /*0410*/  FMUL R10, R10, UR4 ;  /* 0x000000040a0a7c20 */ /* 0x000fe20008400000 */
[----:B------:R-:W-:Y:S01]  /*0420*/  LEA.HI R9, R9, R0, RZ, 0x2 ;  /* 0x0000000009097211 */ /* 0x000fe200078f10ff */
[----:B------:R-:W-:Y:S01]  /*0430*/  ULDC UR4, c[0x0][0x154] ;  /* 0x0000550000047ab9 */ /* 0x000fe20000000800 */
[----:B-1----:R-:W-:Y:S01]  /*0440*/  I2FP.F32.U32 R12, R4 ;  /* 0x00000004000c7245 */ /* 0x002fe20000201000 */
[----:B------:R-:W-:Y:S01]  /*0450*/  VOTEU.ALL UP0, P0 ;  /* 0x00000000003f7886 */ /* 0x000fe20000000000 */
[----:B------:R-:W-:Y:S01]  /*0460*/  LOP3.LUT R9, R9, 0xfffffffc, RZ, 0xc0, !PT ;  /* 0xfffffffc09097812 */ /* 0x000fe200078ec0ff */
[----:B------:R-:W0:Y:S01]  /*0470*/  F2I.U32.TRUNC.NTZ R10, R10 ;  /* 0x0000000a000a7305 */ /* 0x000e22000020f000 */
[----:B------:R-:W-:Y:S01]  /*0480*/  VOTEU.ALL UP1, P0 ;  /* 0x00000000003f7886 */ /* 0x000fe20000020000 */
[----:B------:R-:W-:Y:S01]  /*0490*/  FMUL R12, R12, UR4 ;  /* 0x000000040c0c7c20 */ /* 0x000fe20008400000 */
[----:B------:R-:W1:Y:S01]  /*04a0*/  @!UP0 S2UR UR7, SR_CgaCtaId ;  /* 0x00000000000789c3 */ /* 0x000e620000008800 */
[----:B------:R-:W-:Y:S01]  /*04b0*/  IMAD.IADD R9, R0, 0x1, -R9 ;  /* 0x0000000100097824 */ /* 0x000fe200078e0a09 */
[----:B------:R-:W-:Y:S01]  /*04c0*/  SHF.R.S32.HI R0, RZ, 0x1f, R3 ;  /* 0x0000001fff007819 */ /* 0x000fe20000011403 */
[----:B------:R-:W-:Y:S01]  /*04d0*/  UMOV UR4, 0x20 ;  /* 0x0000002000047882 */ /* 0x000fe20000000000 */
[----:B------:R-:W-:Y:S01]  /*04e0*/  @!UP0 UMOV UR6, 0x400 ;  /* 0x0000040000068882 */ /* 0x000fe20000000000 */
[----:B------:R-:W-:Y:S01]  /*04f0*/  IMAD R19, R6, 0x4, R9 ;  /* 0x0000000406137824 */ /* 0x000fe200078e0209 */
[----:B------:R-:W5:Y:S01]  /*0500*/  F2I.U32.TRUNC.NTZ R12, R12 ;  /* 0x0000000c000c7305 */ /* 0x000f62000020f000 */
[----:B------:R-:W-:Y:S01]  /*0510*/  LEA.HI R0, R0, R3, RZ, 0x2 ;  /* 0x0000000300007211 */ /* 0x000fe200078f10ff */
[----:B------:R-:W4:Y:S01]  /*0520*/  LDC R9, c[0x0][0x148] ;  /* 0x00005200ff097b82 */ /* 0x000f220000000800 */
[----:B------:R-:W-:-:S04]  /*0530*/  @!UP0 UIADD3 UR4, -UR4, 0x100000, URZ ;  /* 0x0010000004048890 */ /* 0x000fc8000fffe13f */
[----:B------:R-:W-:Y:S02]  /*0540*/  @!UP0 USHF.L.U32 UR5, UR4, 0xb, URZ ;  /* 0x0000000b04058899 */ /* 0x000fe4000800063f */
[----:B------:R-:W-:Y:S01]  /*0550*/  @!UP0 USHF.L.U32 UR4, UR4, 0x1, URZ ;  /* 0x0000000104048899 */ /* 0x000fe2000800063f */
[----:B------:R-:W-:Y:S01]  /*0560*/  LEA.HI R6, R19, R19, RZ, 0x1 ;  /* 0x0000001313067211 */ /* 0x000fe200078f08ff */
[----:B0-----:R-:W-:Y:S01]  /*0570*/  IMAD.MOV R14, RZ, RZ, -R10 ;  /* 0x000000ffff0e7224 */ /* 0x001fe200078e0a0a */
[----:B------:R-:W-:Y:S02]  /*0580*/  LOP3.LUT R0, R0, 0xfffffffc, RZ, 0xc0, !PT ;  /* 0xfffffffc00007812 */ /* 0x000fe400078ec0ff */
[----:B------:R-:W-:Y:S01]  /*0590*/  LOP3.LUT R10, R6, 0xfffffffe, RZ, 0xc0, !PT ;  /* 0xfffffffe060a7812 */ /* 0x000fe200078ec0ff */
[----:B--2---:R-:W-:Y:S01]  /*05a0*/  IMAD R6, R11, R14, UR8 ;  /* 0x000000080b067e24 */ /* 0x004fe2000f8e020e */
[----:B---3--:R-:W-:Y:S01]  /*05b0*/  ISETP.EQ.U32.AND P2, PT, R13, 0x1, PT ;  /* 0x000000010d00780c */ /* 0x008fe20003f42070 */
[----:B------:R-:W-:-:S02]  /*05c0*/  IMAD.IADD R3, R3, 0x1, -R0 ;  /* 0x0000000103037824 */ /* 0x000fc400078e0a00 */
[C---:B------:R-:W-:Y:S02]  /*05d0*/  IMAD.IADD R11, R19.reuse, 0x1, -R10 ;  /* 0x00000001130b7824 */ /* 0x040fe400078e0a0a */
[----:B------:R-:W-:Y:S01]  /*05e0*/  IMAD.SHL.U32 R10, R19, 0x4, RZ ;  /* 0x00000004130a7824 */ /* 0x000fe200078e00ff */
[----:B------:R-:W-:Y:S01]  /*05f0*/  ISETP.NE.AND P1, PT, R3, 0x3, PT ;  /* 0x000000030300780c */ /* 0x000fe20003f25270 */
[----:B-----5:R-:W-:Y:S01]  /*0600*/  IMAD.MOV R23, RZ, RZ, -R12 ;  /* 0x000000ffff177224 */ /* 0x020fe200078e0a0c */
[----:B------:R-:W-:Y:S01]  /*0610*/  ISETP.NE.AND P4, PT, R11, R6, PT ;  /* 0x000000060b00720c */ /* 0x000fe20003f85270 */
[----:B-1----:R-:W-:Y:S01]  /*0620*/  @!UP0 ULEA UR6, UR7, UR6, 0x18 ;  /* 0x0000000607068291 */ /* 0x002fe2000f8ec03f */
[----:B------:R-:W-:Y:S01]  /*0630*/  LOP3.LUT R19, R19, 0xc, R10, 0x78, !PT ;  /* 0x0000000c13137812 */ /* 0x000fe200078e780a */
[----:B------:R-:W-:Y:S01]  /*0640*/  VOTEU.ALL UP0, P0 ;  /* 0x00000000003f7886 */ /* 0x000fe20000000000 */
[----:B------:R-:W-:Y:S01]  /*0650*/  LOP3.LUT P0, RZ, R8, 0x7, RZ, 0xc0, !PT ;  /* 0x0000000708ff7812 */ /* 0x000fe2000780c0ff */
[----:B------:R-:W-:Y:S01]  /*0660*/  VIADD R8, R2, 0xffffffff ;  /* 0xffffffff02087836 */ /* 0x000fe20000000000 */
[----:B------:R-:W-:Y:S01]  /*0670*/  ISETP.EQ.OR P1, PT, R3, RZ, !P1 ;  /* 0x000000ff0300720c */ /* 0x000fe20004f22670 */
[----:B----4-:R-:W-:Y:S01]  /*0680*/  IMAD R11, R9, R23, R4 ;  /* 0x00000017090b7224 */ /* 0x010fe200078e0204 */
[----:B------:R-:W-:-:S02]  /*0690*/  ISETP.LT.U32.AND P0, PT, R19, 0x2, !P0 ;  /* 0x000000021300780c */ /* 0x000fc40004701070 */
[----:B------:R-:W-:Y:S02]  /*06a0*/  ISETP.EQ.AND P1, PT, R2, RZ, P1 ;  /* 0x000000ff0200720c */ /* 0x000fe40000f22270 */
[----:B------:R-:W-:Y:S01]  /*06b0*/  ISETP.GE.U32.AND P6, PT, R8, 0x2, PT ;  /* 0x000000020800780c */ /* 0x000fe20003fc6070 */
[----:B------:R-:W0:Y:S02]  /*06c0*/  FENCE.VIEW.ASYNC.S ;  /* 0x00000000000073c6 */ /* 0x000e240000000000 */
[----:B0-----:R0:W1:Y:S01]  /*06d0*/  @!UP0 SYNCS.EXCH.64 URZ, [UR6+0x30], UR4 ;  /* 0x00003004063f85b2 */ /* 0x0010620008000100 */
[----:B------:R-:W-:Y:S02]  /*06e0*/  @P4 LEA.HI R0, R19, R19, RZ, 0x1 ;  /* 0x0000001313004211 */ /* 0x000fe400078f08ff */
[----:B------:R-:W-:Y:S02]  /*06f0*/  SEL R18, RZ, 0x1, !P1 ;  /* 0x00000001ff127807 */ /* 0x000fe40004800000 */
[----:B------:R-:W-:-:S02]  /*0700*/  @P4 SHF.R.S32.HI R0, RZ, 0x1, R0 ;  /* 0x00000001ff004819 */ /* 0x000fc40000011400 */
[----:B------:R-:W-:Y:S02]  /*0710*/  SEL R18, R18, 0x2, P6 ;  /* 0x0000000212127807 */ /* 0x000fe40003000000 */
[----:B------:R-:W-:Y:S02]  /*0720*/  @P4 ISETP.NE.AND P5, PT, R0, R11, PT ;  /* 0x0000000b0000420c */ /* 0x000fe40003fa5270 */
[----:B------:R-:W-:Y:S02]  /*0730*/  SEL R11, RZ, 0x1, !P0 ;  /* 0x00000001ff0b7807 */ /* 0x000fe40004000000 */
[----:B------:R-:W-:Y:S02]  /*0740*/  @P4 SEL R22, RZ, 0x1, P5 ;  /* 0x00000001ff164807 */ /* 0x000fe40002800000 */
[----:B------:R-:W-:Y:S01]  /*0750*/  LOP3.LUT R0, R76, 0x7f, RZ, 0xc0, !PT ;  /* 0x0000007f4c007812 */ /* 0x000fe200078ec0ff */
[----:B------:R0:W2:Y:S01]  /*0760*/  @!UP1 SYNCS.EXCH.64 URZ, [UR6+0x38], UR4 ;  /* 0x00003804063f95b2 */ /* 0x0000a20008000100 */
[----:B------:R-:W-:Y:S01]  /*0770*/  LOP3.LUT R22, R22, R11, RZ, 0xc0, !PT ;  /* 0x0000000b16167212 */ /* 0x000fe200078ec0ff */
[----:B------:R-:W-:Y:S01]  /*0780*/  NOP ;  /* 0x0000000000007918 */ /* 0x000fe20000000000 */
[----:B------:R-:W-:Y:S05]  /*0790*/  @!P2 BRA `(.L_x_3) ;  /* 0x000000000008a947 */ /* 0x000fea0003800000 */
[----:B-12---:R-:W-:Y:S01]  /*07a0*/  UCGABAR_ARV ;  /* 0x00000000000079c7 */ /* 0x006fe20008000000 */
[----:B------:R-:W-:Y:S05]  /*07b0*/  BRA `(.L_x_4) ;  /* 0x0000000000047947 */ /* 0x000fea0003800000 */
.L_x_3:
[----:B-12---:R-:W-:Y:S01]  /*07c0*/  NOP ;  /* 0x0000000000007918 */ /* 0x006fe20000000000 */
.L_x_4:
[----:B------:R-:W1:Y:S01]  /*07d0*/  LDC R2, c[0x0][0x65c] ;  /* 0x00019700ff027b82 */ /* 0x000e620000000800 */
[----:B------:R-:W-:Y:S02]  /*07e0*/  IMAD.U32 R10, RZ, RZ, UR8 ;  /* 0x00000008ff0a7e24 */ /* 0x000fe4000f8e00ff */
[----:B------:R-:W-:Y:S01]  /*07f0*/  IMAD.MOV.U32 R11, RZ, RZ, RZ ;  /* 0x000000ffff0b7224 */ /* 0x000fe200078e00ff */
[----:B-1----:R-:W-:-:S04]  /*0800*/  ISETP.NE.AND P1, PT, R2, 0x1, PT ;  /* 0x000000010200780c */ /* 0x002fc80003f25270 */
[----:B------:R-:W-:-:S09]  /*0810*/  P2R R5, PR, RZ, 0x2 ;  /* 0x00000002ff057803 */ /* 0x000fd20000000000 */
[----:B------:R-:W1:Y:S01]  /*0820*/  @P1 LDC R17, c[0x0][0x10] ;  /* 0x00000400ff111b82 */ /* 0x000e620000000800 */
[----:B------:R-:W-:Y:S02]  /*0830*/  @P1 IMAD.MOV.U32 R5, RZ, RZ, RZ ;  /* 0x000000ffff051224 */ /* 0x000fe400078e00ff */
[----:B------:R-:W-:-:S05]  /*0840*/  @P1 IMAD.MOV.U32 R15, RZ, RZ, RZ ;  /* 0x000000ffff0f1224 */ /* 0x000fca00078e00ff */
[----:B------:R-:W2:Y:S01]  /*0850*/  @!P1 LDC R13, c[0x0][0xc] ;  /* 0x00000300ff0d9b82 */ /* 0x000ea20000000800 */
[----:B0-----:R-:W-:Y:S01]  /*0860*/  ULDC UR4, c[0x0][0xc] ;  /* 0x0000030000047ab9 */ /* 0x001fe20000000800 */
[----:B------:R-:W-:Y:S01]  /*0870*/  ULDC UR5, c[0x0][0x10] ;  /* 0x0000040000057ab9 */ /* 0x000fe20000000800 */
[----:B------:R-:W-:Y:S01]  /*0880*/  ULDC UR6, c[0x0][0x14] ;  /* 0x0000050000067ab9 */ /* 0x000fe20000000800 */
[----:B------:R-:W-:-:S04]  /*0890*/  UIMAD.WIDE.U32 UR4, UR4, UR5, URZ ;  /* 0x00000005040472a5 */ /* 0x000fc8000f8e003f */
[----:B------:R-:W-:Y:S02]  /*08a0*/  UIMAD.WIDE.U32 UR38, UR4, UR6, URZ ;  /* 0x00000006042672a5 */ /* 0x000fe4000f8e003f */
[----:B------:R-:W-:-:S04]  /*08b0*/  UIMAD UR40, UR5, UR6, URZ ;  /* 0x00000006052872a4 */ /* 0x000fc8000f8e023f */
[----:B------:R-:W-:Y:S01]  /*08c0*/  UIADD3 UR40, UR39, UR40, URZ ;  /* 0x0000002827287290 */ /* 0x000fe2000fffe03f */
[----:B-1----:R-:W-:-:S04]  /*08d0*/  @P1 IMAD.WIDE.U32 R16, R17, UR8, R4 ;  /* 0x0000000811101c25 */ /* 0x002fc8000f8e0004 */
[----:B------:R-:W-:Y:S02]  /*08e0*/  @P1 IMAD.IADD R17, R17, 0x1, R15 ;  /* 0x0000000111111824 */ /* 0x000fe400078e020f */
[----:B--2---:R-:W-:-:S04]  /*08f0*/  @!P1 IMAD.WIDE.U32 R10, R4, R13, R10 ;  /* 0x0000000d040a9225 */ /* 0x004fc800078e000a */
[----:B------:R-:W-:Y:S02]  /*0900*/  @!P1 IMAD.MOV.U32 R16, RZ, RZ, R10 ;  /* 0x000000ffff109224 */ /* 0x000fe400078e000a */
[----:B------:R-:W-:Y:S01]  /*0910*/  @!P1 IMAD.MOV.U32 R17, RZ, RZ, R11 ;  /* 0x000000ffff119224 */ /* 0x000fe200078e000b */
[----:B------:R-:W-:Y:S06]  /*0920*/  @!P2 BRA `(.L_x_5) ;  /* 0x00000000000ca947 */ /* 0x000fec0003800000 */
[----:B------:R-:W-:Y:S01]  /*0930*/  UCGABAR_WAIT ;  /* 0x0000000000007dc7 */ /* 0x000fe20008000000 */
[----:B------:R-:W-:Y:S01]  /*0940*/  CCTL.IVALL ;  /* 0x00000000ff00798f */ /* 0x000fe20002000000 */
[----:B------:R-:W-:Y:S05]  /*0950*/  BRA `(.L_x_6) ;  /* 0x0000000000047947 */ /* 0x000fea0003800000 */
.L_x_5:
[----:B------:R-:W-:Y:S06]  /*0960*/  BAR.SYNC.DEFER_BLOCKING 0x0 ;  /* 0x0000000000007b1d */ /* 0x000fec0000010000 */
.L_x_6:
[----:B------:R-:W-:Y:S05]  /*0970*/  @!P3 BRA `(.L_x_7) ;  /* 0x0000006400b4b947 */ /* 0x000fea0003800000 */
[----:B------:R-:W-:-:S13]  /*0980*/  ISETP.GT.U32.AND P0, PT, R8, 0x1, PT ;  /* 0x000000010800780c */ /* 0x000fda0003f04070 */
[----:B------:R-:W-:Y:S05]  /*0990*/  @P0 EXIT ;  /* 0x000000000000094d */ /* 0x000fea0003800000 */
[----:B------:R-:W-:Y:S01]  /*09a0*/  ULDC.64 UR4, c[0x0][0x650] ;  /* 0x0001940000047ab9 */ /* 0x000fe20000000a00 */
[----:B------:R-:W-:Y:S01]  /*09b0*/  PRMT R3, RZ, 0x7610, R3 ;  /* 0x00007610ff037816 */ /* 0x000fe20000000003 */
[----:B------:R-:W-:Y:S01]  /*09c0*/  IMAD.MOV.U32 R83, RZ, RZ, -0x1 ;  /* 0xffffffffff537424 */ /* 0x000fe200078e00ff */
[----:B------:R-:W-:Y:S01]  /*09d0*/  ISETP.GE.U32.AND P0, PT, R16, UR4, PT ;  /* 0x0000000410007c0c */ /* 0x000fe2000bf06070 */
[----:B------:R-:W-:Y:S02]  /*09e0*/  IMAD.MOV.U32 R82, RZ, RZ, -0x1 ;  /* 0xffffffffff527424 */ /* 0x000fe400078e00ff */
[----:B------:R-:W-:Y:S01]  /*09f0*/  IMAD.MOV.U32 R81, RZ, RZ, -0x1 ;  /* 0xffffffffff517424 */ /* 0x000fe200078e00ff */
[----:B------:R-:W-:-:S13]  /*0a00*/  ISETP.GE.U32.AND.EX P0, PT, R17, UR5, PT, P0 ;  /* 0x0000000511007c0c */ /* 0x000fda000bf06100 */
[----:B------:R-:W-:Y:S05]  /*0a10*/  @P0 BRA `(.L_x_8) ;  /* 0x0000000400280947 */ /* 0x000fea0003800000 */
[----:B------:R-:W0:Y:S01]  /*0a20*/  LDC.64 R24, c[0x0][0x628] ;  /* 0x00018a00ff187b82 */ /* 0x000e220000000a00 */
[----:B------:R-:W-:Y:S02]  /*0a30*/  IMAD.MOV.U32 R10, RZ, RZ, R16 ;  /* 0x000000ffff0a7224 */ /* 0x000fe400078e0010 */
[----:B------:R-:W-:-:S05]  /*0a40*/  IMAD.MOV.U32 R11, RZ, RZ, R17 ;  /* 0x000000ffff0b7224 */ /* 0x000fca00078e0011 */
[----:B------:R-:W1:Y:S08]  /*0a50*/  LDC R8, c[0x0][0x630] ;  /* 0x00018c00ff087b82 */ /* 0x000e700000000800 */
[----:B------:R-:W2:Y:S01]  /*0a60*/  LDC.64 R26, c[0x0][0x620] ;  /* 0x00018800ff1a7b82 */ /* 0x000ea20000000a00 */
[----:B0-----:R-:W-:-:S04]  /*0a70*/  ISETP.NE.U32.AND P0, PT, R24, RZ, PT ;  /* 0x000000ff1800720c */ /* 0x001fc80003f05070 */
[----:B------:R-:W-:-:S13]  /*0a80*/  ISETP.NE.AND.EX P0, PT, R25, RZ, PT, P0 ;  /* 0x000000ff1900720c */ /* 0x000fda0003f05300 */
[----:B-12---:R-:W-:Y:S05]  /*0a90*/  @!P0 BRA `(.L_x_9) ;  /* 0x0000000000288947 */ /* 0x006fea0003800000 */
[----:B------:R-:W0:Y:S02]  /*0aa0*/  LDC R3, c[0x0][0x634] ;  /* 0x00018d00ff037b82 */ /* 0x000e240000000800 */
[----:B0-----:R-:W-:-:S05]  /*0ab0*/  IADD3 R3, P0, R16, R3, RZ ;  /* 0x0000000310037210 */ /* 0x001fca0007f1e0ff */
[----:B------:R-:W-:-:S04]  /*0ac0*/  IMAD.X R21, RZ, RZ, R17, P0 ;  /* 0x000000ffff157224 */ /* 0x000fc800000e0611 */
[----:B------:R-:W-:-:S04]  /*0ad0*/  IMAD.WIDE.U32 R10, R21, R24, RZ ;  /* 0x00000018150a7225 */ /* 0x000fc800078e00ff */
[----:B------:R-:W-:-:S04]  /*0ae0*/  IMAD.WIDE.U32 R12, P0, R3, R25, R10 ;  /* 0x00000019030c7225 */ /* 0x000fc8000780000a */
[----:B------:R-:W-:-:S04]  /*0af0*/  IMAD.WIDE.U32 R10, R3, R24, RZ ;  /* 0x00000018030a7225 */ /* 0x000fc800078e00ff */
[----:B------:R-:W-:Y:S01]  /*0b00*/  IMAD.X R15, RZ, RZ, RZ, P0 ;  /* 0x000000ffff0f7224 */ /* 0x000fe200000e06ff */
[----:B------:R-:W-:Y:S01]  /*0b10*/  IADD3 RZ, P0, R11, R12, RZ ;  /* 0x0000000c0bff7210 */ /* 0x000fe20007f1e0ff */
[----:B------:R-:W-:-:S04]  /*0b20*/  IMAD.MOV.U32 R14, RZ, RZ, R13 ;  /* 0x000000ffff0e7224 */ /* 0x000fc800078e000d */
[----:B------:R-:W-:-:S08]  /*0b30*/  IMAD.WIDE.U32.X R10, R21, R25, R14, P0 ;  /* 0x00000019150a7225 */ /* 0x000fd000000e040e */
.L_x_9:
[----:B------:R-:W0:Y:S01]  /*0b40*/  LDC.64 R30, c[0x0][0x640] ;  /* 0x00019000ff1e7b82 */ /* 0x000e220000000a00 */
[-CC-:B------:R-:W-:Y:S01]  /*0b50*/  SHF.R.U64 R81, R10, R8.reuse, R11.reuse ;  /* 0x000000080a517219 */ /* 0x180fe2000000120b */
[----:B------:R-:W-:Y:S01]  /*0b60*/  IMAD R29, R9, R23, R4 ;  /* 0x00000017091d7224 */ /* 0x000fe200078e0204 */
[----:B------:R-:W-:Y:S01]  /*0b70*/  SHF.R.U32.HI R3, RZ, R8, R11 ;  /* 0x00000008ff037219 */ /* 0x000fe2000001160b */
[----:B------:R-:W-:Y:S01]  /*0b80*/  IMAD.MOV.U32 R23, RZ, RZ, 0x1 ;  /* 0x00000001ff177424 */ /* 0x000fe200078e00ff */
[----:B------:R-:W-:-:S03]  /*0b90*/  IADD3 R5, P0, RZ, -R81, RZ ;  /* 0x80000051ff057210 */ /* 0x000fc60007f1e0ff */
[----:B------:R-:W1:Y:S02]  /*0ba0*/  LDC R12, c[0x0][0x618] ;  /* 0x00018600ff0c7b82 */ /* 0x000e640000000800 */
[----:B------:R-:W-:Y:S02]  /*0bb0*/  IMAD.X R3, RZ, RZ, ~R3, P0 ;  /* 0x000000ffff037224 */ /* 0x000fe400000e0e03 */
[----:B------:R-:W-:-:S04]  /*0bc0*/  IMAD.WIDE.U32 R10, R5, R26, R16 ;  /* 0x0000001a050a7225 */ /* 0x000fc800078e0010 */
[----:B------:R-:W2:Y:S01]  /*0bd0*/  LDC R20, c[0x0][0x608] ;  /* 0x00018200ff147b82 */ /* 0x000ea20000000800 */
[----:B------:R-:W-:Y:S02]  /*0be0*/  IMAD R8, R3, R26, RZ ;  /* 0x0000001a03087224 */ /* 0x000fe400078e02ff */
[----:B------:R-:W-:Y:S02]  /*0bf0*/  IMAD.MOV.U32 R3, RZ, RZ, -0x1 ;  /* 0xffffffffff037424 */ /* 0x000fe400078e00ff */
[----:B------:R-:W-:-:S03]  /*0c00*/  IMAD R5, R5, R27, R8 ;  /* 0x0000001b05057224 */ /* 0x000fc600078e0208 */
[----:B------:R-:W3:Y:S01]  /*0c10*/  LDC R28, c[0x0][0x658] ;  /* 0x00019600ff1c7b82 */ /* 0x000ee20000000800 */
[----:B------:R-:W-:Y:S01]  /*0c20*/  IMAD.IADD R5, R11, 0x1, R5 ;  /* 0x000000010b057824 */ /* 0x000fe200078e0205 */
[----:B0-----:R-:W-:-:S04]  /*0c30*/  ISETP.NE.U32.AND P0, PT, R30, RZ, PT ;  /* 0x000000ff1e00720c */ /* 0x001fc80003f05070 */
[----:B------:R-:W-:Y:S02]  /*0c40*/  ISETP.NE.AND.EX P0, PT, R31, RZ, PT, P0 ;  /* 0x000000ff1f00720c */ /* 0x000fe40003f05300 */
[----:B------:R-:W0:Y:S01]  /*0c50*/  LDC R24, c[0x0][0x600] ;  /* 0x00018000ff187b82 */ /* 0x000e220000000800 */
[-CC-:B-1----:R-:W-:Y:S02]  /*0c60*/  SHF.R.U64 R14, R10, R12.reuse, R5.reuse ;  /* 0x0000000c0a0e7219 */ /* 0x182fe40000001205 */
[----:B------:R-:W-:-:S05]  /*0c70*/  SHF.R.U32.HI R5, RZ, R12, R5 ;  /* 0x0000000cff057219 */ /* 0x000fca0000011605 */
[----:B------:R-:W1:Y:S01]  /*0c80*/  LDC R15, c[0x0][0x648] ;  /* 0x00019200ff0f7b82 */ /* 0x000e620000000800 */
[-CC-:B--2---:R-:W-:Y:S02]  /*0c90*/  SHF.R.U64 R27, R14, R20.reuse, R5.reuse ;  /* 0x000000140e1b7219 */ /* 0x184fe40000001205 */
[----:B------:R-:W-:-:S05]  /*0ca0*/  SHF.R.U32.HI R5, RZ, R20, R5 ;  /* 0x00000014ff057219 */ /* 0x000fca0000011605 */
[----:B------:R-:W2:Y:S01]  /*0cb0*/  LDC R21, c[0x0][0x638] ;  /* 0x00018e00ff157b82 */ /* 0x000ea20000000800 */
[-CC-:B---3--:R-:W-:Y:S02]  /*0cc0*/  SHF.R.U64 R20, R27, R28.reuse, R5.reuse ;  /* 0x0000001c1b147219 */ /* 0x188fe40000001205 */
[-C--:B------:R-:W-:Y:S02]  /*0cd0*/  SHF.L.U32 R3, R3, R28.reuse, RZ ;  /* 0x0000001c03037219 */ /* 0x080fe400000006ff */
[----:B------:R-:W-:Y:S01]  /*0ce0*/  SHF.R.U32.HI R5, RZ, R28, R5 ;  /* 0x0000001cff057219 */ /* 0x000fe20000011605 */
[----:B------:R-:W-:Y:S01]  /*0cf0*/  IMAD.MOV.U32 R4, RZ, RZ, R20 ;  /* 0x000000ffff047224 */ /* 0x000fe200078e0014 */
[----:B------:R-:W-:Y:S01]  /*0d00*/  LOP3.LUT R12, RZ, R3, RZ, 0x33, !PT ;  /* 0x00000003ff0c7212 */ /* 0x000fe200078e33ff */
[----:B------:R-:W3:Y:S01]  /*0d10*/  LDC R25, c[0x0][0x610] ;  /* 0x00018400ff197b82 */ /* 0x000ee20000000800 */
[----:B------:R-:W-:Y:S05]  /*0d20*/  @!P0 BRA `(.L_x_10) ;  /* 0x0000000000288947 */ /* 0x000fea0003800000 */
[----:B------:R-:W4:Y:S02]  /*0d30*/  LDC R3, c[0x0][0x64c] ;  /* 0x00019300ff037b82 */ /* 0x000f240000000800 */
[----:B----4-:R-:W-:-:S05]  /*0d40*/  IADD3 R3, P0, R20, R3, RZ ;  /* 0x0000000314037210 */ /* 0x010fca0007f1e0ff */
        /* <DEDUP_REMOVED lines=8> */
.L_x_10:
[----:B-1----:R-:W-:Y:S01]  /*0dd0*/  SHF.R.U64 R4, R4, R15, R5 ;  /* 0x0000000f04047219 */ /* 0x002fe20000001205 */
[----:B0-----:R-:W-:Y:S01]  /*0de0*/  VIADD R5, R24, 0xffffffff ;  /* 0xffffffff18057836 */ /* 0x001fe20000000000 */
[----:B------:R-:W-:Y:S02]  /*0df0*/  SHF.L.U32 R3, R23, R28, RZ ;  /* 0x0000001c17037219 */ /* 0x000fe400000006ff */
[----:B------:R-:W-:Y:S01]  /*0e00*/  LOP3.LUT R12, R27, R12, RZ, 0xc0, !PT ;  /* 0x0000000c1b0c7212 */ /* 0x000fe200078ec0ff */
[----:B------:R-:W-:Y:S01]  /*0e10*/  IMAD.MOV R8, RZ, RZ, -R4 ;  /* 0x000000ffff087224 */ /* 0x000fe200078e0a04 */
[----:B------:R-:W-:Y:S02]  /*0e20*/  SEL R6, R6, R29, !P1 ;  /* 0x0000001d06067207 */ /* 0x000fe40004800000 */
[----:B------:R-:W-:Y:S01]  /*0e30*/  LOP3.LUT R5, R14, R5, RZ, 0xc0, !PT ;  /* 0x000000050e057212 */ /* 0x000fe200078ec0ff */
[----:B------:R-:W-:Y:S02]  /*0e40*/  IMAD R9, R3, R4, R12 ;  /* 0x0000000403097224 */ /* 0x000fe400078e020c */
[----:B--2---:R-:W-:-:S02]  /*0e50*/  IMAD R3, R8, R21, R20 ;  /* 0x0000001508037224 */ /* 0x004fc400078e0214 */
[----:B---3--:R-:W-:Y:S02]  /*0e60*/  IMAD R6, R9, R25, R6 ;  /* 0x0000001909067224 */ /* 0x008fe400078e0206 */
[----:B------:R-:W-:Y:S02]  /*0e70*/  IMAD R83, R3, R24, R5 ;  /* 0x0000001803537224 */ /* 0x000fe400078e0205 */
[----:B------:R-:W-:-:S03]  /*0e80*/  IMAD.MOV.U32 R4, RZ, RZ, 0x1 ;  /* 0x00000001ff047424 */ /* 0x000fc600078e00ff */
[----:B------:R-:W-:Y:S02]  /*0e90*/  SEL R82, R83, R6, !P1 ;  /* 0x0000000653527207 */ /* 0x000fe40004800000 */
[----:B------:R-:W-:Y:S02]  /*0ea0*/  PRMT R3, R4, 0x7610, R3 ;  /* 0x0000761004037816 */ /* 0x000fe40000000003 */
[----:B------:R-:W-:-:S07]  /*0eb0*/  SEL R83, R6, R83, !P1 ;  /* 0x0000005306537207 */ /* 0x000fce0004800000 */
.L_x_8:
[----:B------:R-:W-:-:S08]  /*0ec0*/  NOP ;  /* 0x0000000000007918 */ /* 0x000fd00000000000 */
[----:B------:R-:W0:Y:S02]  /*0ed0*/  USETMAXREG.TRY_ALLOC.CTAPOOL UP0, 0xe8 ;  /* 0x000000e8000079c8 */ /* 0x000e240008000600 */
[----:B0-----:R-:W-:-:S13]  /*0ee0*/  PLOP3.LUT P0, PT, PT, PT, UP0, 0x80, 0x0 ;  /* 0x000000000000781c */ /* 0x001fda0003f0f008 */
[----:B------:R-:W-:Y:S05]  /*0ef0*/  @!P0 BRA `(.L_x_8) ;  /* 0xfffffffc00f08947 */ /* 0x000fea000383ffff */
[----:B------:R-:W-:Y:S01]  /*0f00*/  ULDC.64 UR4, c[0x0][0x598] ;  /* 0x0001660000047ab9 */ /* 0x000fe20000000a00 */
[----:B------:R-:W-:Y:S01]  /*0f10*/  ULDC.64 UR44, c[0x0][0x208] ;  /* 0x00008200002c7ab9 */ /* 0x000fe20000000a00 */
[----:B------:R-:W-:-:S04]  /*0f20*/  ISETP.NE.U32.AND P0, PT, RZ, UR4, PT ;  /* 0x00000004ff007c0c */ /* 0x000fc8000bf05070 */
[----:B------:R-:W-:-:S13]  /*0f30*/  ISETP.NE.AND.EX P0, PT, RZ, UR5, PT, P0 ;  /* 0x00000005ff007c0c */ /* 0x000fda000bf05300 */
[----:B------:R-:W-:Y:S05]  /*0f40*/  @!P0 BRA `(.L_x_11) ;  /* 0x00000000001c8947 */ /* 0x000fea0003800000 */
[----:B------:R-:W0:Y:S02]  /*0f50*/  LDC.64 R4, c[0x0][0x598] ;  /* 0x00016600ff047b82 */ /* 0x000e240000000a00 */
[----:B0-----:R-:W2:Y:S02]  /*0f60*/  LDG.E.64 R4, desc[UR44][R4.64] ;  /* 0x0000002c04047981 */ /* 0x001ea4000c1e1b00 */
[----:B--2---:R-:W-:-:S04]  /*0f70*/  ISETP.NE.U32.AND P0, PT, R4, RZ, PT ;  /* 0x000000ff0400720c */ /* 0x004fc80003f05070 */
[----:B------:R-:W-:-:S13]  /*0f80*/  ISETP.NE.AND.EX P0, PT, R5, RZ, PT, P0 ;  /* 0x000000ff0500720c */ /* 0x000fda0003f05300 */
[----:B------:R-:W-:Y:S05]  /*0f90*/  @!P0 BRA `(.L_x_11) ;  /* 0x0000000000088947 */ /* 0x000fea0003800000 */
[----:B------:R0:W5:Y:S01]  /*0fa0*/  LD.E R23, desc[UR44][R4.64] ;  /* 0x0000002c04177980 */ /* 0x000162000c101900 */
[----:B------:R-:W-:Y:S05]  /*0fb0*/  BRA `(.L_x_12) ;  /* 0x0000000000247947 */ /* 0x000fea0003800000 */
.L_x_11:
[----:B------:R-:W-:Y:S02]  /*0fc0*/  ULDC.64 UR4, c[0x0][0x588] ;  /* 0x0001620000047ab9 */ /* 0x000fe40000000a00 */
[----:B------:R-:W-:-:S04]  /*0fd0*/  ISETP.NE.U32.AND P0, PT, RZ, UR4, PT ;  /* 0x00000004ff007c0c */ /* 0x000fc8000bf05070 */
[----:B------:R-:W-:-:S13]  /*0fe0*/  ISETP.NE.AND.EX P0, PT, RZ, UR5, PT, P0 ;  /* 0x00000005ff007c0c */ /* 0x000fda000bf05300 */
[----:B------:R-:W-:Y:S05]  /*0ff0*/  @!P0 BRA `(.L_x_13) ;  /* 0x00000000000c8947 */ /* 0x000fea0003800000 */
[----:B------:R-:W0:Y:S02]  /*1000*/  LDC.64 R4, c[0x0][0x588] ;  /* 0x00016200ff047b82 */ /* 0x000e240000000a00 */
[----:B0-----:R1:W5:Y:S01]  /*1010*/  LDG.E R23, desc[UR44][R4.64] ;  /* 0x0000002c04177981 */ /* 0x001362000c1e1900 */
[----:B------:R-:W-:Y:S05]  /*1020*/  BRA `(.L_x_12) ;  /* 0x0000000000087947 */ /* 0x000fea0003800000 */
.L_x_13:
[----:B------:R-:W-:Y:S02]  /*1030*/  ULDC UR4, c[0x0][0x580] ;  /* 0x0001600000047ab9 */ /* 0x000fe40000000800 */
[----:B------:R-:W-:-:S07]  /*1040*/  IMAD.U32 R23, RZ, RZ, UR4 ;  /* 0x00000004ff177e24 */ /* 0x000fce000f8e00ff */
.L_x_12:
[----:B------:R-:W-:Y:S02]  /*1050*/  ULDC.64 UR4, c[0x0][0x5a0] ;  /* 0x0001680000047ab9 */ /* 0x000fe40000000a00 */
[----:B------:R-:W-:-:S04]  /*1060*/  ISETP.NE.U32.AND P0, PT, RZ, UR4, PT ;  /* 0x00000004ff007c0c */ /* 0x000fc8000bf05070 */
[----:B------:R-:W-:-:S13]  /*1070*/  ISETP.NE.AND.EX P0, PT, RZ, UR5, PT, P0 ;  /* 0x00000005ff007c0c */ /* 0x000fda000bf05300 */
[----:B------:R-:W-:Y:S05]  /*1080*/  @!P0 BRA `(.L_x_14) ;  /* 0x00000000001c8947 */ /* 0x000fea0003800000 */
[----:B01----:R-:W0:Y:S02]  /*1090*/  LDC.64 R4, c[0x0][0x5a0] ;  /* 0x00016800ff047b82 */ /* 0x003e240000000a00 */
[----:B0-----:R-:W2:Y:S02]  /*10a0*/  LDG.E.64 R4, desc[UR44][R4.64] ;  /* 0x0000002c04047981 */ /* 0x001ea4000c1e1b00 */
[----:B--2---:R-:W-:-:S04]  /*10b0*/  ISETP.NE.U32.AND P0, PT, R4, RZ, PT ;  /* 0x000000ff0400720c */ /* 0x004fc80003f05070 */
[----:B------:R-:W-:-:S13]  /*10c0*/  ISETP.NE.AND.EX P0, PT, R5, RZ, PT, P0 ;  /* 0x000000ff0500720c */ /* 0x000fda0003f05300 */
[----:B------:R-:W-:Y:S05]  /*10d0*/  @!P0 BRA `(.L_x_14) ;  /* 0x0000000000088947 */ /* 0x000fea0003800000 */
[----:B------:R0:W5:Y:S01]  /*10e0*/  LD.E R74, desc[UR44][R4.64] ;  /* 0x0000002c044a7980 */ /* 0x000162000c101900 */
[----:B------:R-:W-:Y:S05]  /*10f0*/  BRA `(.L_x_15) ;  /* 0x0000000000247947 */ /* 0x000fea0003800000 */
.L_x_14:
[----:B------:R-:W-:Y:S02]  /*1100*/  ULDC.64 UR4, c[0x0][0x590] ;  /* 0x0001640000047ab9 */ /* 0x000fe40000000a00 */
[----:B------:R-:W-:-:S04]  /*1110*/  ISETP.NE.U32.AND P0, PT, RZ, UR4, PT ;  /* 0x00000004ff007c0c */ /* 0x000fc8000bf05070 */
[----:B------:R-:W-:-:S13]  /*1120*/  ISETP.NE.AND.EX P0, PT, RZ, UR5, PT, P0 ;  /* 0x00000005ff007c0c */ /* 0x000fda000bf05300 */
[----:B------:R-:W-:Y:S05]  /*1130*/  @!P0 BRA `(.L_x_16) ;  /* 0x00000000000c8947 */ /* 0x000fea0003800000 */
[----:B------:R-:W2:Y:S02]  /*1140*/  LDC.64 R74, c[0x0][0x590] ;  /* 0x00016400ff4a7b82 */ /* 0x000ea40000000a00 */
[----:B--2---:R2:W5:Y:S01]  /*1150*/  LDG.E R74, desc[UR44][R74.64] ;  /* 0x0000002c4a4a7981 */ /* 0x004562000c1e1900 */
[----:B------:R-:W-:Y:S05]  /*1160*/  BRA `(.L_x_15) ;  /* 0x0000000000087947 */ /* 0x000fea0003800000 */
.L_x_16:
[----:B------:R-:W-:Y:S02]  /*1170*/  ULDC UR4, c[0x0][0x584] ;  /* 0x0001610000047ab9 */ /* 0x000fe40000000800 */
[----:B------:R-:W-:-:S07]  /*1180*/  IMAD.U32 R74, RZ, RZ, UR4 ;  /* 0x00000004ff4a7e24 */ /* 0x000fce000f8e00ff */
.L_x_15:
[----:B------:R-:W-:-:S13]  /*1190*/  LOP3.LUT P0, RZ, R3, 0xff, RZ, 0xc0, !PT ;  /* 0x000000ff03ff7812 */ /* 0x000fda000780c0ff */
[----:B------:R-:W-:Y:S05]  /*11a0*/  @!P0 EXIT ;  /* 0x000000000000894d */ /* 0x000fea0003800000 */
[----:B01----:R-:W0:Y:S01]  /*11b0*/  LDC R5, c[0x0][0x658] ;  /* 0x00019600ff057b82 */ /* 0x003e220000000800 */
[----:B------:R-:W-:Y:S01]  /*11c0*/  ULDC.64 UR6, c[0x0][0x288] ;  /* 0x0000a20000067ab9 */ /* 0x000fe20000000a00 */
[----:B------:R-:W-:Y:S01]  /*11d0*/  SHF.R.U32.HI R3, RZ, 0x2, R76 ;  /* 0x00000002ff037819 */ /* 0x000fe2000001164c */
[----:B------:R-:W-:Y:S01]  /*11e0*/  UIADD3 UR4, UR7, 0xff, URZ ;  /* 0x000000ff07047890 */ /* 0x000fe2000fffe03f */
[----:B------:R-:W-:Y:S01]  /*11f0*/  SHF.R.U32.HI R0, RZ, 0x1, R0 ;  /* 0x00000001ff007819 */ /* 0x000fe20000011600 */
[----:B------:R-:W-:Y:S01]  /*1200*/  IMAD.U32 R6, RZ, RZ, UR6 ;  /* 0x00000006ff067e24 */ /* 0x000fe2000f8e00ff */
[----:B--2---:R-:W-:Y:S01]  /*1210*/  LOP3.LUT R75, R76, 0x3, RZ, 0xc0, !PT ;  /* 0x000000034c4b7812 */ /* 0x004fe200078ec0ff */
[----:B------:R-:W-:Y:S01]  /*1220*/  USHF.R.S32.HI UR5, URZ, 0x1f, UR4 ;  /* 0x0000001f3f057899 */ /* 0x000fe20008011404 */
[----:B------:R-:W-:Y:S01]  /*1230*/  LOP3.LUT R7, R7, 0x1, RZ, 0xc0, !PT ;  /* 0x0000000107077812 */ /* 0x000fe200078ec0ff */
[----:B------:R-:W-:Y:S01]  /*1240*/  IMAD.MOV.U32 R73, RZ, RZ, RZ ;  /* 0x000000ffff497224 */ /* 0x000fe200078e00ff */
[----:B------:R-:W-:Y:S01]  /*1250*/  LOP3.LUT R3, R3, 0x7, RZ, 0xc0, !PT ;  /* 0x0000000703037812 */ /* 0x000fe200078ec0ff */
[----:B------:R-:W-:Y:S01]  /*1260*/  ULEA.HI UR5, UR5, UR4, URZ, 0x8 ;  /* 0x0000000405057291 */ /* 0x000fe2000f8f403f */
[----:B------:R-:W-:Y:S01]  /*1270*/  LOP3.LUT R0, R0, 0x30, RZ, 0xc0, !PT ;  /* 0x0000003000007812 */ /* 0x000fe200078ec0ff */
[----:B------:R-:W-:Y:S01]  /*1280*/  IMAD R75, R75, -0x2, R6 ;  /* 0xfffffffe4b4b7824 */ /* 0x000fe200078e0206 */
[----:B------:R-:W-:Y:S01]  /*1290*/  LOP3.LUT R77, R76, 0x80, RZ, 0xc0, !PT ;  /* 0x000000804c4d7812 */ /* 0x000fe200078ec0ff */
[C---:B------:R-:W-:Y:S01]  /*12a0*/  IMAD.SHL.U32 R72, R7.reuse, 0x40, RZ ;  /* 0x0000004007487824 */ /* 0x040fe200078e00ff */
[----:B------:R-:W-:Y:S01]  /*12b0*/  USHF.R.S32.HI UR41, URZ, 0x8, UR5 ;  /* 0x000000083f297899 */ /* 0x000fe20008011405 */
[-CC-:B------:R-:W-:Y:S01]  /*12c0*/  IADD3 R4, RZ, -R0.reuse, -R3.reuse ;  /* 0x80000000ff047210 */ /* 0x180fe20007ffe803 */
[----:B------:R-:W-:Y:S01]  /*12d0*/  IMAD.MOV.U32 R6, RZ, RZ, -0x1 ;  /* 0xffffffffff067424 */ /* 0x000fe200078e00ff */
[----:B------:R-:W-:Y:S01]  /*12e0*/  ULDC UR4, c[0x0][0x284] ;  /* 0x0000a10000047ab9 */ /* 0x000fe20000000800 */
[----:B------:R-:W-:Y:S01]  /*12f0*/  UISETP.LT.AND UP0, UPT, UR41, 0x1, UPT ;  /* 0x000000012900788c */ /* 0x000fe2000bf01270 */
[----:B------:R-:W-:Y:S01]  /*1300*/  LOP3.LUT R72, R72, 0x40, R3, 0xe2, !PT ;  /* 0x0000004048487812 */ /* 0x000fe200078ee203 */
[----:B------:R-:W-:Y:S01]  /*1310*/  IMAD R4, R7, -0x40, R4 ;  /* 0xffffffc007047824 */ /* 0x000fe200078e0204 */
[----:B------:R-:W-:Y:S01]  /*1320*/  SHF.R.U32.HI R77, RZ, 0x7, R77 ;  /* 0x00000007ff4d7819 */ /* 0x000fe2000001164d */
[----:B------:R-:W-:Y:S01]  /*1330*/  USEL UR42, UR41, 0x1, UP0 ;  /* 0x00000001292a7887 */ /* 0x000fe20008000000 */
[----:B0-----:R-:W-:Y:S01]  /*1340*/  SHF.L.U32 R5, R6, R5, RZ ;  /* 0x0000000506057219 */ /* 0x001fe200000006ff */
[----:B------:R-:W-:Y:S01]  /*1350*/  IMAD.SHL.U32 R76, R76, 0x2, RZ ;  /* 0x000000024c4c7824 */ /* 0x000fe200078e00ff */
[----:B------:R-:W-:Y:S01]  /*1360*/  LOP3.LUT R72, R72, R0, RZ, 0xfc, !PT ;  /* 0x0000000048487212 */ /* 0x000fe200078efcff */
[----:B------:R-:W-:Y:S01]  /*1370*/  VIADD R79, R4, UR4 ;  /* 0x00000004044f7c36 */ /* 0x000fe20008000000 */
[----:B------:R-:W-:Y:S01]  /*1380*/  LOP3.LUT R78, RZ, R5, RZ, 0x33, !PT ;  /* 0x00000005ff4e7212 */ /* 0x000fe200078e33ff */
[----:B------:R-:W-:Y:S01]  /*1390*/  UIADD3 UR42, UR41, -UR42, URZ ;  /* 0x8000002a292a7290 */ /* 0x000fe2000fffe03f */
[----:B------:R-:W-:Y:S01]  /*13a0*/  UMOV UR36, URZ ;  /* 0x0000003f00247c82 */ /* 0x000fe20008000000 */
[----:B------:R-:W-:-:S10]  /*13b0*/  UMOV UR37, URZ ;  /* 0x0000003f00257c82 */ /* 0x000fd40008000000 */
.L_x_134:
[----:B0-----:R-:W0:Y:S01]  /*13c0*/  SHFL.IDX PT, R0, R77, RZ, 0x1f ;  /* 0x00001fff4d007589 */ /* 0x001e2200000e0000 */
[----:B-1----:R-:W1:Y:S01]  /*13d0*/  S2UR UR7, SR_CgaCtaId ;  /* 0x00000000000779c3 */ /* 0x002e620000008800 */
[----:B------:R-:W-:Y:S01]  /*13e0*/  UMOV UR6, 0x400 ;  /* 0x0000040000067882 */ /* 0x000fe20000000000 */
[----:B0-----:R-:W-:Y:S01]  /*13f0*/  R2UR UR4, R0 ;  /* 0x00000000000472ca */ /* 0x001fe200000e0000 */
[----:B-1----:R-:W-:-:S12]  /*1400*/  ULEA UR6, UR7, UR6, 0x18 ;  /* 0x0000000607067291 */ /* 0x002fd8000f8ec03f */
[----:B------:R-:W-:-:S04]  /*1410*/  ULEA.HI UR5, UR4, UR4, URZ, 0x1 ;  /* 0x0000000404057291 */ /* 0x000fc8000f8f083f */
[----:B------:R-:W-:-:S04]  /*1420*/  ULOP3.LUT UR5, UR5, 0x7fffe, URZ, 0xc0, !UPT ;  /* 0x0007fffe05057892 */ /* 0x000fc8000f8ec03f */
[----:B------:R-:W-:-:S03]  /*1430*/  UIADD3 UR5, UR4, -UR5, URZ ;  /* 0x8000000504057290 */ /* 0x000fc6000fffe03f */
[----:B------:R-:W-:Y:S01]  /*1440*/  ULDC UR4, c[0x0][0x28c] ;  /* 0x0000a30000047ab9 */ /* 0x000fe20000000800 */
[----:B------:R-:W-:Y:S01]  /*1450*/  ULEA UR5, UR5, UR6, 0xd ;  /* 0x0000000605057291 */ /* 0x000fe2000f8e683f */
[----:B------:R-:W-:-:S03]  /*1460*/  ISETP.LT.AND P0, PT, RZ, UR4, PT ;  /* 0x00000004ff007c0c */ /* 0x000fc6000bf01270 */
[----:B------:R-:W-:-:S04]  /*1470*/  UIADD3 UR5, UR5, 0x100, URZ ;  /* 0x0000010005057890 */ /* 0x000fc8000fffe03f */
[----:B------:R-:W-:-:S04]  /*1480*/  USHF.R.U32.HI UR5, URZ, 0x4, UR5 ;  /* 0x000000043f057899 */ /* 0x000fc80008011605 */
[----:B------:R-:W-:-:S04]  /*1490*/  ULOP3.LUT UR5, UR5, 0x3fff, URZ, 0xc0, !UPT ;  /* 0x00003fff05057892 */ /* 0x000fc8000f8ec03f */
[----:B------:R-:W-:Y:S01]  /*14a0*/  ULOP3.LUT UR43, UR5, 0x10000, URZ, 0xfc, !UPT ;  /* 0x00010000052b7892 */ /* 0x000fe2000f8efc3f */
[----:B---34-:R-:W-:Y:S11]  /*14b0*/  @P0 BRA `(.L_x_17) ;  /* 0x0000000000400947 */ /* 0x018ff60003800000 */
[----:B------:R-:W-:Y:S01]  /*14c0*/  MOV R0, 0x0 ;  /* 0x0000000000007802 */ /* 0x000fe20000000f00 */
[----:B------:R-:W-:Y:S01]  /*14d0*/  ULDC.64 UR4, c[0x4][0x68] ;  /* 0x01001a0000047ab9 */ /* 0x000fe20000000a00 */
[----:B------:R-:W-:Y:S01]  /*14e0*/  ULDC.64 UR6, c[0x4][0x8] ;  /* 0x0100020000067ab9 */ /* 0x000fe20000000a00 */
[----:B------:R-:W-:Y:S01]  /*14f0*/  IMAD.U32 R4, RZ, RZ, UR4 ;  /* 0x00000004ff047e24 */ /* 0x000fe2000f8e00ff */
[----:B------:R0:W1:Y:S01]  /*1500*/  LDC.64 R14, c[0x4][R0] ;  /* 0x01000000000e7b82 */ /* 0x0000620000000a00 */
[----:B------:R-:W-:Y:S01]  /*1510*/  IMAD.U32 R5, RZ, RZ, UR5 ;  /* 0x00000005ff057e24 */ /* 0x000fe2000f8e00ff */
[----:B------:R-:W-:Y:S01]  /*1520*/  ULDC.64 UR4, c[0x4][0x70] ;  /* 0x01001c0000047ab9 */ /* 0x000fe20000000a00 */
[----:B------:R-:W-:Y:S02]  /*1530*/  IMAD.U32 R10, RZ, RZ, UR6 ;  /* 0x00000006ff0a7e24 */ /* 0x000fe4000f8e00ff */
[----:B------:R-:W-:Y:S02]  /*1540*/  IMAD.U32 R6, RZ, RZ, UR4 ;  /* 0x00000004ff067e24 */ /* 0x000fe4000f8e00ff */
[----:B------:R-:W-:-:S02]  /*1550*/  IMAD.U32 R7, RZ, RZ, UR5 ;  /* 0x00000005ff077e24 */ /* 0x000fc4000f8e00ff */
[----:B------:R-:W-:Y:S02]  /*1560*/  IMAD.U32 R11, RZ, RZ, UR7 ;  /* 0x00000007ff0b7e24 */ /* 0x000fe4000f8e00ff */
[----:B------:R-:W-:Y:S02]  /*1570*/  IMAD.MOV.U32 R8, RZ, RZ, 0x1e1 ;  /* 0x000001e1ff087424 */ /* 0x000fe400078e00ff */
[----:B------:R-:W-:Y:S02]  /*1580*/  IMAD.MOV.U32 R12, RZ, RZ, 0x1 ;  /* 0x00000001ff0c7424 */ /* 0x000fe400078e00ff */
[----:B0-----:R-:W-:-:S07]  /*1590*/  IMAD.MOV.U32 R13, RZ, RZ, RZ ;  /* 0x000000ffff0d7224 */ /* 0x001fce00078e00ff */
[----:B------:R-:W-:-:S07]  /*15a0*/  LEPC R20, `(.L_x_17) ;  /* 0x000000001014794e */ /* 0x000fce0000000000 */
[----:B-1---5:R-:W-:Y:S05]  /*15b0*/  CALL.ABS.NOINC R14 ;  /* 0x000000000e007343 */ /* 0x022fea0003c00000 */
.L_x_17:
[----:B------:R-:W-:-:S04]  /*15c0*/  LOP3.LUT R0, R18, 0x1, RZ, 0xfc, !PT ;  /* 0x0000000112007812 */ /* 0x000fc800078efcff */
[----:B------:R-:W-:-:S13]  /*15d0*/  ISETP.NE.AND P0, PT, R0, 0x3, PT ;  /* 0x000000030000780c */ /* 0x000fda0003f05270 */
[----:B------:R-:W-:Y:S05]  /*15e0*/  @!P0 BRA `(.L_x_18) ;  /* 0x0000000000048947 */ /* 0x000fea0003800000 */
[----:B------:R-:W-:Y:S01]  /*15f0*/  BPT.TRAP 0x1 ;  /* 0x000000040000795c */ /* 0x000fe20000300000 */
.L_x_18:
[----:B------:R-:W0:Y:S01]  /*1600*/  S2UR UR5, SR_CgaCtaId ;  /* 0x00000000000579c3 */ /* 0x000e220000008800 */
[----:B------:R-:W-:Y:S01]  /*1610*/  UMOV UR4, 0x400 ;  /* 0x0000040000047882 */ /* 0x000fe20000000000 */
[----:B------:R-:W-:Y:S02]  /*1620*/  IMAD.U32 R0, RZ, RZ, UR36 ;  /* 0x00000024ff007e24 */ /* 0x000fe4000f8e00ff */
[----:B------:R-:W-:-:S03]  /*1630*/  IMAD.U32 R3, RZ, RZ, UR37 ;  /* 0x00000025ff037e24 */ /* 0x000fc6000f8e00ff */
[----:B------:R-:W-:Y:S01]  /*1640*/  SHF.L.U32 R0, R0, 0x1f, RZ ;  /* 0x0000001f00007819 */ /* 0x000fe200000006ff */
[----:B0-----:R-:W-:-:S06]  /*1650*/  ULEA UR4, UR5, UR4, 0x18 ;  /* 0x0000000405047291 */ /* 0x001fcc000f8ec03f */
[----:B------:R-:W-:-:S04]  /*1660*/  IMAD.U32 R6, RZ, RZ, UR4 ;  /* 0x00000004ff067e24 */ /* 0x000fc8000f8e00ff */
[----:B------:R-:W-:-:S04]  /*1670*/  IMAD R3, R3, 0x8, R6 ;  /* 0x0000000803037824 */ /* 0x000fc800078e0206 */
[----:B------:R0:W1:Y:S01]  /*1680*/  SYNCS.PHASECHK.TRANS64.TRYWAIT P1, [R3+URZ], R0 ;  /* 0x00000000030075a7 */ /* 0x000062000802017f */
[----:B------:R-:W-:Y:S05]  /*1690*/  @!P0 BRA `(.L_x_19) ;  /* 0x0000000000048947 */ /* 0x000fea0003800000 */
[----:B------:R-:W-:Y:S01]  /*16a0*/  BPT.TRAP 0x1 ;  /* 0x000000040000795c */ /* 0x000fe20000300000 */
.L_x_19:
[----:B------:R-:W-:-:S05]  /*16b0*/  IMAD.U32 R4, RZ, RZ, UR42 ;  /* 0x0000002aff047e24 */ /* 0x000fca000f8e00ff */
[----:B------:R-:W-:Y:S01]  /*16c0*/  ISETP.GE.AND P2, PT, R4, 0x1, PT ;  /* 0x000000010400780c */ /* 0x000fe20003f46270 */
[----:B-1----:R-:W-:-:S12]  /*16d0*/  @P1 BRA `(.L_x_20) ;  /* 0x0000000000081947 */ /* 0x002fd80003800000 */
[----:B------:R-:W1:Y:S02]  /*16e0*/  SYNCS.PHASECHK.TRANS64.TRYWAIT P1, [R3+URZ], R0 ;  /* 0x00000000030075a7 */ /* 0x000e64000802017f */
[----:B-1----:R-:W-:Y:S05]  /*16f0*/  @!P1 BRA `(.L_x_21) ;  /* 0x0000006c00909947 */ /* 0x002fea0003800000 */
.L_x_20:
[----:B------:R-:W-:Y:S05]  /*1700*/  WARPSYNC.ALL ;  /* 0x0000000000007948 */ /* 0x000fea0003800000 */
[----:B------:R-:W-:Y:S01]  /*1710*/  R2UR UR4, R6 ;  /* 0x00000000060472ca */ /* 0x000fe200000e0000 */
[----:B------:R-:W-:Y:S01]  /*1720*/  WARPGROUP.ARRIVE ;  /* 0x00000000000079c5 */ /* 0x000fe20000000000 */
[----:B------:R-:W-:Y:S01]  /*1730*/  UMOV UR5, 0x40000040 ;  /* 0x4000004000057882 */ /* 0x000fe20000000000 */
[----:B------:R-:W-:Y:S01]  /*1740*/  UMOV UR7, 0x40000040 ;  /* 0x4000004000077882 */ /* 0x000fe20000000000 */
[----:B------:R-:W-:Y:S01]  /*1750*/  UMOV UR9, UR5 ;  /* 0x0000000500097c82 */ /* 0x000fe20008000000 */
[----:B------:R-:W-:Y:S01]  /*1760*/  UMOV UR11, 0x40000040 ;  /* 0x40000040000b7882 */ /* 0x000fe20000000000 */
[----:B------:R-:W-:Y:S01]  /*1770*/  UMOV UR13, UR5 ;  /* 0x00000005000d7c82 */ /* 0x000fe20008000000 */
[----:B------:R-:W-:Y:S01]  /*1780*/  UMOV UR15, 0x40000040 ;  /* 0x40000040000f7882 */ /* 0x000fe20000000000 */
[----:B------:R-:W-:-:S05]  /*1790*/  UMOV UR23, 0x40000040 ;  /* 0x4000004000177882 */ /* 0x000fca0000000000 */
[----:B------:R-:W-:-:S04]  /*17a0*/  UIADD3 UR4, UR4, 0x20100, URZ ;  /* 0x0002010004047890 */ /* 0x000fc8000fffe03f */
[----:B------:R-:W-:-:S04]  /*17b0*/  USHF.R.U32.HI UR4, URZ, 0x4, UR4 ;  /* 0x000000043f047899 */ /* 0x000fc80008011604 */
[----:B------:R-:W-:-:S04]  /*17c0*/  ULOP3.LUT UR4, UR4, 0x3fff, URZ, 0xc0, !UPT ;  /* 0x00003fff04047892 */ /* 0x000fc8000f8ec03f */
[----:B------:R-:W-:Y:S02]  /*17d0*/  ULOP3.LUT UR16, UR4, 0x10000, URZ, 0xfc, !UPT ;  /* 0x0001000004107892 */ /* 0x000fe4000f8efc3f */
[----:B------:R-:W-:Y:S02]  /*17e0*/  ULEA UR4, UR37, UR43, 0xc ;  /* 0x0000002b25047291 */ /* 0x000fe4000f8e603f */
[----:B------:R-:W-:Y:S02]  /*17f0*/  UIMAD UR6, UR37, 0x300, UR16 ;  /* 0x00000300250678a4 */ /* 0x000fe4000f8e0210 */
[----:B------:R-:W-:Y:S02]  /*1800*/  UIADD3 UR17, UR4, 0x400, URZ ;  /* 0x0000040004117890 */ /* 0x000fe4000fffe03f */
[----:B------:R-:W-:Y:S01]  /*1810*/  UIADD3 UR10, UR6, 0x80, URZ ;  /* 0x00000080060a7890 */ /* 0x000fe2000fffe03f */
[----:B------:R-:W-:Y:S01]  /*1820*/  UMOV UR8, UR4 ;  /* 0x0000000400087c82 */ /* 0x000fe20008000000 */
[----:B------:R-:W-:-:S03]  /*1830*/  UIADD3 UR14, UR6, 0x100, URZ ;  /* 0x00000100060e7890 */ /* 0x000fc6000fffe03f */
[----:B------:R-:W-:Y:S01]  /*1840*/  IGMMA.64x16x32.S8.S8 R64, gdesc[UR4], RZ, !UPT, gsb0 ;  /* 0x00600000044079f1 */ /* 0x000fe2000c0410ff */
[----:B------:R-:W-:Y:S01]  /*1850*/  UMOV UR12, UR4 ;  /* 0x00000004000c7c82 */ /* 0x000fe20008000000 */
[----:B------:R-:W-:Y:S02]  /*1860*/  UIADD3 UR22, UR6, 0x102, URZ ;  /* 0x0000010206167890 */ /* 0x000fe4000fffe03f */
[----:B------:R-:W-:Y:S01]  /*1870*/  UIADD3 UR5, UR4, 0x402, URZ ;  /* 0x0000040204057890 */ /* 0x000fe2000fffe03f */
[----:B------:R-:W-:Y:S02]  /*1880*/  WARPGROUP.DEPBAR.LE gsb0, 0x0 ;  /* 0x00008000000079c5 */ /* 0x000fe40000010000 */
[----:B------:R-:W-:-:S06]  /*1890*/  WARPGROUP.ARRIVE ;  /* 0x00000000000079c5 */ /* 0x000fcc0000000000 */
[----:B------:R-:W-:Y:S03]  /*18a0*/  IGMMA.64x16x32.S8.S8 R48, gdesc[UR8], RZ, !UPT, gsb0 ;  /* 0x00600000083079f1 */ /* 0x000fe6000c0410ff */
[----:B------:R-:W-:Y:S02]  /*18b0*/  WARPGROUP.DEPBAR.LE gsb0, 0x0 ;  /* 0x00008000000079c5 */ /* 0x000fe40000010000 */
[----:B------:R-:W-:-:S06]  /*18c0*/  WARPGROUP.ARRIVE ;  /* 0x00000000000079c5 */ /* 0x000fcc0000000000 */
[----:B------:R-:W-:Y:S01]  /*18d0*/  IGMMA.64x16x32.S8.S8 R32, gdesc[UR12], RZ, !UPT, gsb0 ;  /* 0x006000000c2079f1 */ /* 0x000fe2000c0410ff */
[----:B------:R-:W-:Y:S01]  /*18e0*/  UMOV UR12, UR17 ;  /* 0x00000011000c7c82 */ /* 0x000fe20008000000 */
[----:B------:R-:W-:Y:S01]  /*18f0*/  UMOV UR13, 0x40000040 ;  /* 0x40000040000d7882 */ /* 0x000fe20000000000 */
[----:B------:R-:W-:Y:S01]  /*1900*/  UMOV UR8, UR12 ;  /* 0x0000000c00087c82 */ /* 0x000fe20008000000 */
[----:B------:R-:W-:Y:S01]  /*1910*/  UMOV UR9, UR13 ;  /* 0x0000000d00097c82 */ /* 0x000fe20008000000 */
[----:B------:R-:W-:Y:S01]  /*1920*/  UIADD3 UR17, UR4, 0xc06, URZ ;  /* 0x00000c0604117890 */ /* 0x000fe2000fffe03f */
[----:B------:R-:W-:Y:S02]  /*1930*/  WARPGROUP.DEPBAR.LE gsb0, 0x0 ;  /* 0x00008000000079c5 */ /* 0x000fe40000010000 */
[----:B------:R-:W-:-:S06]  /*1940*/  WARPGROUP.ARRIVE ;  /* 0x00000000000079c5 */ /* 0x000fcc0000000000 */
[----:B------:R-:W-:Y:S01]  /*1950*/  IGMMA.64x16x32.S8.S8 R24, gdesc[UR12], RZ, !UPT, gsb0 ;  /* 0x006000000c1879f1 */ /* 0x000fe2000c0410ff */
[----:B------:R-:W-:Y:S01]  /*1960*/  UMOV UR14, UR6 ;  /* 0x00000006000e7c82 */ /* 0x000fe20008000000 */
[----:B------:R-:W-:Y:S01]  /*1970*/  UMOV UR15, UR7 ;  /* 0x00000007000f7c82 */ /* 0x000fe20008000000 */
[----:B------:R-:W-:Y:S01]  /*1980*/  UMOV UR7, 0x40000040 ;  /* 0x4000004000077882 */ /* 0x000fe20000000000 */
[----:B------:R-:W-:Y:S02]  /*1990*/  WARPGROUP.DEPBAR.LE gsb0, 0x0 ;  /* 0x00008000000079c5 */ /* 0x000fe40000010000 */
[----:B------:R-:W-:-:S06]  /*19a0*/  WARPGROUP.ARRIVE ;  /* 0x00000000000079c5 */ /* 0x000fcc0000000000 */
[----:B------:R-:W-:Y:S01]  /*19b0*/  IGMMA.64x16x32.S8.S8 R40, gdesc[UR8], RZ, !UPT, gsb0 ;  /* 0x00600000082879f1 */ /* 0x000fe2000c0410ff */
[----:B------:R-:W-:Y:S02]  /*19c0*/  UIADD3 UR8, UR4, 0x2, URZ ;  /* 0x0000000204087890 */ /* 0x000fe4000fffe03f */
[----:B------:R-:W-:Y:S01]  /*19d0*/  UIADD3 UR10, UR6, 0x2, URZ ;  /* 0x00000002060a7890 */ /* 0x000fe2000fffe03f */
[----:B------:R-:W-:Y:S01]  /*19e0*/  UMOV UR9, 0x40000040 ;  /* 0x4000004000097882 */ /* 0x000fe20000000000 */
[----:B------:R-:W-:Y:S01]  /*19f0*/  UMOV UR11, 0x40000040 ;  /* 0x40000040000b7882 */ /* 0x000fe20000000000 */
[----:B------:R-:W-:Y:S02]  /*1a00*/  UMOV UR21, UR9 ;  /* 0x0000000900157c82 */ /* 0x000fe40008000000 */
[----:B------:R-:W-:Y:S01]  /*1a10*/  UMOV UR20, UR8 ;  /* 0x0000000800147c82 */ /* 0x000fe20008000000 */
[----:B------:R-:W-:Y:S02]  /*1a20*/  WARPGROUP.DEPBAR.LE gsb0, 0x0 ;  /* 0x00008000000079c5 */ /* 0x000fe40000010000 */
[----:B------:R-:W-:-:S06]  /*1a30*/  WARPGROUP.ARRIVE ;  /* 0x00000000000079c5 */ /* 0x000fcc0000000000 */
[----:B------:R-:W-:Y:S01]  /*1a40*/  IGMMA.64x16x32.S8.S8 R56, gdesc[UR12], RZ, !UPT, gsb0 ;  /* 0x006000000c3879f1 */ /* 0x000fe2000c0410ff */
[----:B------:R-:W-:Y:S01]  /*1a50*/  UIADD3 UR14, UR6, 0x82, URZ ;  /* 0x00000082060e7890 */ /* 0x000fe2000fffe03f */
[----:B------:R-:W-:Y:S01]  /*1a60*/  UMOV UR12, UR8 ;  /* 0x00000008000c7c82 */ /* 0x000fe20008000000 */
[----:B------:R-:W-:Y:S01]  /*1a70*/  UMOV UR13, UR9 ;  /* 0x00000009000d7c82 */ /* 0x000fe20008000000 */
[----:B------:R-:W-:Y:S01]  /*1a80*/  UMOV UR15, 0x40000040 ;  /* 0x40000040000f7882 */ /* 0x000fe20000000000 */
[----:B------:R-:W-:Y:S02]  /*1a90*/  WARPGROUP.DEPBAR.LE gsb0, 0x0 ;  /* 0x00008000000079c5 */ /* 0x000fe40000010000 */
[----:B------:R-:W-:-:S06]  /*1aa0*/  WARPGROUP.ARRIVE ;  /* 0x00000000000079c5 */ /* 0x000fcc0000000000 */
[----:B------:R-:W-:Y:S03]  /*1ab0*/  IGMMA.64x16x32.S8.S8 R64, gdesc[UR8], R64, gsb0 ;  /* 0x00600000084079f1 */ /* 0x000fe60008041040 */
[----:B------:R-:W-:Y:S02]  /*1ac0*/  WARPGROUP.DEPBAR.LE gsb0, 0x0 ;  /* 0x00008000000079c5 */ /* 0x000fe40000010000 */
[----:B------:R-:W-:-:S06]  /*1ad0*/  WARPGROUP.ARRIVE ;  /* 0x00000000000079c5 */ /* 0x000fcc0000000000 */
[----:B------:R-:W-:Y:S03]  /*1ae0*/  IGMMA.64x16x32.S8.S8 R48, gdesc[UR12], R48, gsb0 ;  /* 0x006000000c3079f1 */ /* 0x000fe60008041030 */
[----:B------:R-:W-:Y:S02]  /*1af0*/  WARPGROUP.DEPBAR.LE gsb0, 0x0 ;  /* 0x00008000000079c5 */ /* 0x000fe40000010000 */
[----:B------:R-:W-:-:S06]  /*1b00*/  WARPGROUP.ARRIVE ;  /* 0x00000000000079c5 */ /* 0x000fcc0000000000 */
[----:B------:R-:W-:Y:S01]  /*1b10*/  IGMMA.64x16x32.S8.S8 R32, gdesc[UR20], R32, gsb0 ;  /* 0x00600000142079f1 */ /* 0x000fe20008041020 */
[----:B------:R-:W-:Y:S01]  /*1b20*/  UMOV UR20, UR5 ;  /* 0x0000000500147c82 */ /* 0x000fe20008000000 */
[----:B------:R-:W-:Y:S01]  /*1b30*/  UMOV UR21, 0x40000040 ;  /* 0x4000004000157882 */ /* 0x000fe20000000000 */
[----:B------:R-:W-:Y:S01]  /*1b40*/  UMOV UR12, UR20 ;  /* 0x00000014000c7c82 */ /* 0x000fe20008000000 */
[----:B------:R-:W-:Y:S01]  /*1b50*/  UMOV UR13, UR21 ;  /* 0x00000015000d7c82 */ /* 0x000fe20008000000 */
[----:B------:R-:W-:Y:S01]  /*1b60*/  UMOV UR8, UR20 ;  /* 0x0000001400087c82 */ /* 0x000fe20008000000 */
[----:B------:R-:W-:Y:S01]  /*1b70*/  UMOV UR9, UR21 ;  /* 0x0000001500097c82 */ /* 0x000fe20008000000 */
[----:B------:R-:W-:Y:S01]  /*1b80*/  UIADD3 UR5, UR4, 0x404, URZ ;  /* 0x0000040404057890 */ /* 0x000fe2000fffe03f */
[----:B------:R-:W-:Y:S02]  /*1b90*/  WARPGROUP.DEPBAR.LE gsb0, 0x0 ;  /* 0x00008000000079c5 */ /* 0x000fe40000010000 */
[----:B------:R-:W-:-:S06]  /*1ba0*/  WARPGROUP.ARRIVE ;  /* 0x00000000000079c5 */ /* 0x000fcc0000000000 */
[----:B------:R-:W-:Y:S01]  /*1bb0*/  IGMMA.64x16x32.S8.S8 R24, gdesc[UR20], R24, gsb0 ;  /* 0x00600000141879f1 */ /* 0x000fe20008041018 */
[----:B------:R-:W-:Y:S01]  /*1bc0*/  UIADD3 UR22, UR6, 0x104, URZ ;  /* 0x0000010406167890 */ /* 0x000fe2000fffe03f */
[----:B------:R-:W-:Y:S01]  /*1bd0*/  UMOV UR23, 0x40000040 ;  /* 0x4000004000177882 */ /* 0x000fe20000000000 */
        /* <DEDUP_REMOVED lines=8> */
[----:B------:R-:W-:Y:S02]  /*1c60*/  UIADD3 UR8, UR4, 0x4, URZ ;  /* 0x0000000404087890 */ /* 0x000fe4000fffe03f */
[----:B------:R-:W-:Y:S01]  /*1c70*/  UIADD3 UR10, UR6, 0x4, URZ ;  /* 0x00000004060a7890 */ /* 0x000fe2000fffe03f */
[----:B------:R-:W-:Y:S01]  /*1c80*/  UMOV UR9, 0x40000040 ;  /* 0x4000004000097882 */ /* 0x000fe20000000000 */
[----:B------:R-:W-:Y:S01]  /*1c90*/  UMOV UR11, 0x40000040 ;  /* 0x40000040000b7882 */ /* 0x000fe20000000000 */
[----:B------:R-:W-:Y:S02]  /*1ca0*/  UMOV UR13, UR9 ;  /* 0x00000009000d7c82 */ /* 0x000fe40008000000 */
[----:B------:R-:W-:Y:S01]  /*1cb0*/  UMOV UR12, UR8 ;  /* 0x00000008000c7c82 */ /* 0x000fe20008000000 */
[----:B------:R-:W-:Y:S01]  /*1cc0*/  UMOV UR20, UR8 ;  /* 0x0000000800147c82 */ /* 0x000fe20008000000 */
[----:B------:R-:W-:Y:S01]  /*1cd0*/  UMOV UR21, UR9 ;  /* 0x0000000900157c82 */ /* 0x000fe20008000000 */
[----:B------:R-:W-:-:S02]  /*1ce0*/  WARPGROUP.DEPBAR.LE gsb0, 0x0 ;  /* 0x00008000000079c5 */ /* 0x000fc40000010000 */
        /* <DEDUP_REMOVED lines=162> */
[----:B------:R-:W-:Y:S02]  /*2710*/  WARPGROUP.DEPBAR.LE gsb0, 0x0 ;  /* 0x00008000000079c5 */ /* 0x000fe40000010000 */
[----:B------:R-:W-:-:S06]  /*2720*/  WARPGROUP.ARRIVE ;  /* 0x00000000000079c5 */ /* 0x000fcc0000000000 */
[----:B------:R-:W-:Y:S03]  /*2730*/  IGMMA.64x16x32.S8.S8 R24, gdesc[UR20], R24, gsb0 ;  /* 0x00600000141879f1 */ /* 0x000fe60008041018 */
[----:B------:R-:W-:Y:S02]  /*2740*/  WARPGROUP.DEPBAR.LE gsb0, 0x0 ;  /* 0x00008000000079c5 */ /* 0x000fe40000010000 */
[----:B------:R-:W-:-:S06]  /*2750*/  WARPGROUP.ARRIVE ;  /* 0x00000000000079c5 */ /* 0x000fcc0000000000 */
[----:B------:R-:W-:Y:S01]  /*2760*/  IGMMA.64x16x32.S8.S8 R40, gdesc[UR12], R40, gsb0 ;  /* 0x006000000c2879f1 */ /* 0x000fe20008041028 */
[----:B------:R-:W-:Y:S02]  /*2770*/  UIADD3 UR12, UR6, 0x206, URZ ;  /* 0x00000206060c7890 */ /* 0x000fe4000fffe03f */
        /* <DEDUP_REMOVED lines=37> */
[----:B------:R-:W-:Y:S03]  /*29d0*/  IGMMA.64x16x32.S8.S8 R56, gdesc[UR8], R56, gsb0 ;  /* 0x00600000083879f1 */ /* 0x000fe60008041038 */
[----:B------:R-:W-:Y:S02]  /*29e0*/  WARPGROUP.DEPBAR.LE gsb0, 0x0 ;  /* 0x00008000000079c5 */ /* 0x000fe40000010000 */
[----:B------:R-:W-:Y:S05]  /*29f0*/  @!P2 BRA `(.L_x_22) ;  /* 0x000000140058a947 */ /* 0x000fea0003800000 */
[----:B------:R-:W-:Y:S01]  /*2a00*/  UIADD3 UR17, UR37, 0x1, URZ ;  /* 0x0000000125117890 */ /* 0x000fe2000fffe03f */
[----:B01----:R-:W-:Y:S02]  /*2a10*/  IMAD.U32 R0, RZ, RZ, UR42 ;  /* 0x0000002aff007e24 */ /* 0x003fe4000f8e00ff */
[----:B------:R-:W-:Y:S01]  /*2a20*/  IMAD.U32 R3, RZ, RZ, UR37 ;  /* 0x00000025ff037e24 */ /* 0x000fe2000f8e00ff */
[----:B------:R-:W-:-:S04]  /*2a30*/  UISETP.NE.AND UP0, UPT, UR17, 0x2, UPT ;  /* 0x000000021100788c */ /* 0x000fc8000bf05270 */
[----:B------:R-:W-:Y:S02]  /*2a40*/  USEL UR4, URZ, 0x1, UP0 ;  /* 0x000000013f047887 */ /* 0x000fe40008000000 */
[----:B------:R-:W-:Y:S02]  /*2a50*/  USEL UR17, UR17, URZ, UP0 ;  /* 0x0000003f11117287 */ /* 0x000fe40008000000 */
[----:B------:R-:W-:-:S06]  /*2a60*/  ULOP3.LUT UR4, UR36, UR4, URZ, 0x3c, !UPT ;  /* 0x0000000424047292 */ /* 0x000fcc000f8e3c3f */
[----:B------:R-:W-:-:S07]  /*2a70*/  IMAD.U32 R7, RZ, RZ, UR4 ;  /* 0x00000004ff077e24 */ /* 0x000fce000f8e00ff */
.L_x_29:
[----:B------:R-:W-:Y:S05]  /*2a80*/  @!P0 BRA `(.L_x_23) ;  /* 0x0000000000048947 */ /* 0x000fea0003800000 */
[----:B------:R-:W-:Y:S01]  /*2a90*/  BPT.TRAP 0x1 ;  /* 0x000000040000795c */ /* 0x000fe20000300000 */
.L_x_23:
[----:B------:R-:W0:Y:S01]  /*2aa0*/  S2UR UR5, SR_CgaCtaId ;  /* 0x00000000000579c3 */ /* 0x000e220000008800 */
[----:B------:R-:W-:Y:S01]  /*2ab0*/  UMOV UR4, 0x400 ;  /* 0x0000040000047882 */ /* 0x000fe20000000000 */
[----:B------:R-:W-:Y:S01]  /*2ac0*/  IMAD.U32 R5, RZ, RZ, UR17 ;  /* 0x00000011ff057e24 */ /* 0x000fe2000f8e00ff */
[----:B------:R-:W-:Y:S01]  /*2ad0*/  SHF.L.U32 R4, R7, 0x1f, RZ ;  /* 0x0000001f07047819 */ /* 0x000fe200000006ff */
[----:B0-----:R-:W-:-:S06]  /*2ae0*/  ULEA UR4, UR5, UR4, 0x18 ;  /* 0x0000000405047291 */ /* 0x001fcc000f8ec03f */
[----:B------:R-:W-:-:S04]  /*2af0*/  IMAD.U32 R6, RZ, RZ, UR4 ;  /* 0x00000004ff067e24 */ /* 0x000fc8000f8e00ff */
[----:B------:R-:W-:-:S04]  /*2b00*/  IMAD R5, R5, 0x8, R6 ;  /* 0x0000000805057824 */ /* 0x000fc800078e0206 */
[----:B------:R0:W1:Y:S01]  /*2b10*/  SYNCS.PHASECHK.TRANS64.TRYWAIT P1, [R5+URZ], R4 ;  /* 0x00000004050075a7 */ /* 0x000062000802017f */
[----:B------:R-:W-:Y:S05]  /*2b20*/  @!P0 BRA `(.L_x_24) ;  /* 0x0000000000048947 */ /* 0x000fea0003800000 */
[----:B------:R-:W-:Y:S01]  /*2b30*/  BPT.TRAP 0x1 ;  /* 0x000000040000795c */ /* 0x000fe20000300000 */
.L_x_24:
[----:B-1----:R-:W-:Y:S05]  /*2b40*/  @P1 BRA `(.L_x_25) ;  /* 0x0000000000081947 */ /* 0x002fea0003800000 */
[----:B------:R-:W1:Y:S02]  /*2b50*/  SYNCS.PHASECHK.TRANS64.TRYWAIT P1, [R5+URZ], R4 ;  /* 0x00000004050075a7 */ /* 0x000e64000802017f */
[----:B-1----:R-:W-:Y:S05]  /*2b60*/  @!P1 BRA `(.L_x_26) ;  /* 0x0000005800889947 */ /* 0x002fea0003800000 */
.L_x_25:
[----:B------:R-:W-:Y:S01]  /*2b70*/  ULEA UR19, UR17, UR43, 0xc ;  /* 0x0000002b11137291 */ /* 0x000fe2000f8e603f */
[----:B------:R-:W-:Y:S01]  /*2b80*/  WARPGROUP.ARRIVE ;  /* 0x00000000000079c5 */ /* 0x000fe20000000000 */
[----:B------:R-:W-:Y:S01]  /*2b90*/  UIMAD UR18, UR17, 0x300, UR16 ;  /* 0x00000300111278a4 */ /* 0x000fe2000f8e0210 */
[----:B------:R-:W-:Y:S01]  /*2ba0*/  UMOV UR9, 0x40000040 ;  /* 0x4000004000097882 */ /* 0x000fe20000000000 */
[----:B------:R-:W-:Y:S02]  /*2bb0*/  UMOV UR11, 0x40000040 ;  /* 0x40000040000b7882 */ /* 0x000fe40000000000 */
[----:B------:R-:W-:Y:S01]  /*2bc0*/  UIADD3 UR14, UR18, 0x80, URZ ;  /* 0x00000080120e7890 */ /* 0x000fe2000fffe03f */
[----:B------:R-:W-:Y:S02]  /*2bd0*/  UMOV UR8, UR19 ;  /* 0x0000001300087c82 */ /* 0x000fe40008000000 */
[----:B------:R-:W-:Y:S01]  /*2be0*/  UMOV UR10, UR18 ;  /* 0x00000012000a7c82 */ /* 0x000fe20008000000 */
[----:B------:R-:W-:Y:S01]  /*2bf0*/  UMOV UR12, UR8 ;  /* 0x00000008000c7c82 */ /* 0x000fe20008000000 */
[----:B------:R-:W-:Y:S01]  /*2c00*/  IGMMA.64x16x32.S8.S8 R64, gdesc[UR8], R64, gsb0 ;  /* 0x00600000084079f1 */ /* 0x000fe20008041040 */
[----:B------:R-:W-:Y:S01]  /*2c10*/  UMOV UR13, UR9 ;  /* 0x00000009000d7c82 */ /* 0x000fe20008000000 */
[----:B------:R-:W-:Y:S01]  /*2c20*/  UMOV UR15, 0x40000040 ;  /* 0x40000040000f7882 */ /* 0x000fe20000000000 */
[----:B------:R-:W-:Y:S01]  /*2c30*/  UIADD3 UR6, UR18, 0x100, URZ ;  /* 0x0000010012067890 */ /* 0x000fe2000fffe03f */
[----:B------:R-:W-:Y:S01]  /*2c40*/  UMOV UR4, UR8 ;  /* 0x0000000800047c82 */ /* 0x000fe20008000000 */
[----:B------:R-:W-:Y:S01]  /*2c50*/  UMOV UR5, UR9 ;  /* 0x0000000900057c82 */ /* 0x000fe20008000000 */
[----:B------:R-:W-:Y:S01]  /*2c60*/  UMOV UR7, 0x40000040 ;  /* 0x4000004000077882 */ /* 0x000fe20000000000 */
[----:B------:R-:W-:-:S02]  /*2c70*/  UIADD3 UR20, UR19, 0x400, URZ ;  /* 0x0000040013147890 */ /* 0x000fc4000fffe03f */
[----:B------:R-:W-:Y:S01]  /*2c80*/  UIADD3 UR8, UR19, 0x2, URZ ;  /* 0x0000000213087890 */ /* 0x000fe2000fffe03f */
[----:B------:R-:W-:Y:S01]  /*2c90*/  UMOV UR9, 0x40000040 ;  /* 0x4000004000097882 */ /* 0x000fe20000000000 */
        /* <DEDUP_REMOVED lines=10> */
[----:B------:R-:W-:Y:S01]  /*2d40*/  UIADD3 UR20, UR19, 0x402, URZ ;  /* 0x0000040213147890 */ /* 0x000fe2000fffe03f */
[----:B------:R-:W-:Y:S02]  /*2d50*/  WARPGROUP.DEPBAR.LE gsb0, 0x0 ;  /* 0x00008000000079c5 */ /* 0x000fe40000010000 */
[----:B------:R-:W-:-:S06]  /*2d60*/  WARPGROUP.ARRIVE ;  /* 0x00000000000079c5 */ /* 0x000fcc0000000000 */
[----:B------:R-:W-:Y:S01]  /*2d70*/  IGMMA.64x16x32.S8.S8 R24, gdesc[UR4], R24, gsb0 ;  /* 0x00600000041879f1 */ /* 0x000fe20008041018 */
[----:B------:R-:W-:Y:S01]  /*2d80*/  UMOV UR6, UR10 ;  /* 0x0000000a00067c82 */ /* 0x000fe20008000000 */
[----:B------:R-:W-:Y:S01]  /*2d90*/  UMOV UR7, UR11 ;  /* 0x0000000b00077c82 */ /* 0x000fe20008000000 */
[----:B------:R-:W-:Y:S01]  /*2da0*/  UIADD3 UR10, UR18, 0x2, URZ ;  /* 0x00000002120a7890 */ /* 0x000fe2000fffe03f */
[----:B------:R-:W-:Y:S01]  /*2db0*/  UMOV UR11, 0x40000040 ;  /* 0x40000040000b7882 */ /* 0x000fe20000000000 */
[----:B------:R-:W-:Y:S02]  /*2dc0*/  WARPGROUP.DEPBAR.LE gsb0, 0x0 ;  /* 0x00008000000079c5 */ /* 0x000fe40000010000 */
[----:B------:R-:W-:-:S06]  /*2dd0*/  WARPGROUP.ARRIVE ;  /* 0x00000000000079c5 */ /* 0x000fcc0000000000 */
[----:B------:R-:W-:Y:S01]  /*2de0*/  IGMMA.64x16x32.S8.S8 R40, gdesc[UR12], R40, gsb0 ;  /* 0x006000000c2879f1 */ /* 0x000fe20008041028 */
[----:B------:R-:W-:Y:S01]  /*2df0*/  UIADD3 UR14, UR18, 0x82, URZ ;  /* 0x00000082120e7890 */ /* 0x000fe2000fffe03f */
[----:B------:R-:W-:Y:S01]  /*2e00*/  UMOV UR12, UR8 ;  /* 0x00000008000c7c82 */ /* 0x000fe20008000000 */
[----:B------:R-:W-:Y:S01]  /*2e10*/  UMOV UR13, UR9 ;  /* 0x00000009000d7c82 */ /* 0x000fe20008000000 */
        /* <DEDUP_REMOVED lines=229> */
[----:B------:R-:W-:Y:S01]  /*3c70*/  UIADD3 UR19, UR19, 0xc06, URZ ;  /* 0x00000c0613137890 */ /* 0x000fe2000fffe03f */
        /* <DEDUP_REMOVED lines=26> */
[----:B------:R-:W-:Y:S01]  /*3e20*/  BPT.TRAP 0x1 ;  /* 0x000000040000795c */ /* 0x000fe20000300000 */
.L_x_27:
[----:B------:R-:W-:-:S13]  /*3e30*/  ISETP.NE.AND P1, PT, R22, RZ, PT ;  /* 0x000000ff1600720c */ /* 0x000fda0003f25270 */
[----:B01----:R-:W-:-:S04]  /*3e40*/  @P1 IMAD R4, R3, 0x8, R6 ;  /* 0x0000000803041824 */ /* 0x003fc800078e0206 */
[----:B------:R-:W-:-:S05]  /*3e50*/  @P1 VIADD R4, R4, 0x10 ;  /* 0x0000001004041836 */ /* 0x000fca0000000000 */
[----:B------:R-:W-:-:S04]  /*3e60*/  @P1 PRMT R4, R19, 0x654, R4 ;  /* 0x0000065413041816 */ /* 0x000fc80000000004 */
[----:B------:R0:W-:Y:S01]  /*3e70*/  @P1 SYNCS.ARRIVE.TRANS64.RED.A1T0 RZ, [R4+URZ], RZ ;  /* 0x000000ff04ff19a7 */ /* 0x0001e2000810043f */
[----:B------:R-:W-:-:S13]  /*3e80*/  ISETP.GT.U32.AND P1, PT, R18, 0x1, PT ;  /* 0x000000011200780c */ /* 0x000fda0003f24070 */
[----:B0-----:R-:W-:Y:S05]  /*3e90*/  @P1 BRA `(.L_x_28) ;  /* 0x0000000000041947 */ /* 0x001fea0003800000 */
[----:B------:R-:W-:Y:S01]  /*3ea0*/  BPT.TRAP 0x1 ;  /* 0x000000040000795c */ /* 0x000fe20000300000 */
.L_x_28:
[----:B------:R-:W-:Y:S01]  /*3eb0*/  UIADD3 UR17, UR17, 0x1, URZ ;  /* 0x0000000111117890 */ /* 0x000fe2000fffe03f */
[C---:B------:R-:W-:Y:S01]  /*3ec0*/  ISETP.GT.AND P2, PT, R0.reuse, 0x1, PT ;  /* 0x000000010000780c */ /* 0x040fe20003f44270 */
[----:B------:R-:W-:Y:S02]  /*3ed0*/  VIADD R3, R3, 0x1 ;  /* 0x0000000103037836 */ /* 0x000fe40000000000 */
[----:B------:R-:W-:Y:S01]  /*3ee0*/  UISETP.NE.AND UP0, UPT, UR17, 0x2, UPT ;  /* 0x000000021100788c */ /* 0x000fe2000bf05270 */
[----:B------:R-:W-:Y:S02]  /*3ef0*/  VIADD R0, R0, 0xffffffff ;  /* 0xffffffff00007836 */ /* 0x000fe40000000000 */
[C---:B------:R-:W-:Y:S01]  /*3f00*/  ISETP.NE.AND P1, PT, R3.reuse, 0x2, PT ;  /* 0x000000020300780c */ /* 0x040fe20003f25270 */
[----:B------:R-:W-:Y:S02]  /*3f10*/  USEL UR4, URZ, 0x1, UP0 ;  /* 0x000000013f047887 */ /* 0x000fe40008000000 */
[----:B------:R-:W-:Y:S01]  /*3f20*/  USEL UR17, UR17, URZ, UP0 ;  /* 0x0000003f11117287 */ /* 0x000fe20008000000 */
[----:B------:R-:W-:-:S03]  /*3f30*/  SEL R3, R3, RZ, P1 ;  /* 0x000000ff03037207 */ /* 0x000fc60000800000 */
[----:B------:R-:W-:Y:S01]  /*3f40*/  LOP3.LUT R7, R7, UR4, RZ, 0x3c, !PT ;  /* 0x0000000407077c12 */ /* 0x000fe2000f8e3cff */
[----:B------:R-:W-:Y:S07]  /*3f50*/  @P2 BRA `(.L_x_29) ;  /* 0xffffffe800c82947 */ /* 0x000fee000383ffff */
.L_x_22:
[----:B01----:R-:W0:Y:S02]  /*3f60*/  LDC R0, c[0x0][0x28c] ;  /* 0x0000a300ff007b82 */ /* 0x003e240000000800 */
[----:B0-----:R-:W-:-:S13]  /*3f70*/  ISETP.GE.AND P1, PT, R0, 0x1, PT ;  /* 0x000000010000780c */ /* 0x001fda0003f26270 */
[----:B------:R-:W-:Y:S05]  /*3f80*/  @!P1 BRA `(.L_x_30) ;  /* 0x0000000000389947 */ /* 0x000fea0003800000 */
[----:B------:R-:W-:Y:S05]  /*3f90*/  @!P0 BRA `(.L_x_31) ;  /* 0x0000000000048947 */ /* 0x000fea0003800000 */
[----:B------:R-:W-:Y:S01]  /*3fa0*/  BPT.TRAP 0x1 ;  /* 0x000000040000795c */ /* 0x000fe20000300000 */
.L_x_31:
[----:B------:R-:W-:-:S13]  /*3fb0*/  ISETP.NE.AND P0, PT, R22, RZ, PT ;  /* 0x000000ff1600720c */ /* 0x000fda0003f05270 */
[----:B------:R-:W-:-:S05]  /*3fc0*/  VOTEU.ANY UP0, P0 ;  /* 0x00000000003f7886 */ /* 0x000fca0000000100 */
[----:B------:R-:W-:-:S06]  /*3fd0*/  @UP0 UIADD3 UR4, UR42, UR37, URZ ;  /* 0x000000252a040290 */ /* 0x000fcc000fffe03f */
[----:B------:R-:W-:-:S04]  /*3fe0*/  IMAD.U32 R0, RZ, RZ, UR4 ;  /* 0x00000004ff007e24 */ /* 0x000fc8000f8e00ff */
[----:B------:R-:W-:-:S05]  /*3ff0*/  @P0 IMAD.SHL.U32 R0, R0, 0x8, RZ ;  /* 0x0000000800000824 */ /* 0x000fca00078e00ff */
[----:B------:R-:W-:-:S04]  /*4000*/  @P0 LOP3.LUT R0, R0, 0x8, RZ, 0xc0, !PT ;  /* 0x0000000800000812 */ /* 0x000fc800078ec0ff */
[----:B------:R-:W-:-:S04]  /*4010*/  @P0 IADD3 R0, R6, 0x10, R0 ;  /* 0x0000001006000810 */ /* 0x000fc80007ffe000 */
[----:B------:R-:W-:-:S04]  /*4020*/  @P0 PRMT R0, R19, 0x654, R0 ;  /* 0x0000065413000816 */ /* 0x000fc80000000000 */
[----:B------:R0:W-:Y:S01]  /*4030*/  @P0 SYNCS.ARRIVE.TRANS64.RED.A1T0 RZ, [R0+URZ], RZ ;  /* 0x000000ff00ff09a7 */ /* 0x0001e2000810043f */
[----:B------:R-:W-:-:S13]  /*4040*/  ISETP.GT.U32.AND P0, PT, R18, 0x1, PT ;  /* 0x000000011200780c */ /* 0x000fda0003f04070 */
[----:B0-----:R-:W-:Y:S05]  /*4050*/  @P0 BRA `(.L_x_30) ;  /* 0x0000000000040947 */ /* 0x001fea0003800000 */
[----:B------:R-:W-:Y:S01]  /*4060*/  BPT.TRAP 0x1 ;  /* 0x000000040000795c */ /* 0x000fe20000300000 */
.L_x_30:
[----:B------:R-:W-:Y:S01]  /*4070*/  IMAD R82, R82, 0x30, RZ ;  /* 0x0000003052527824 */ /* 0x000fe200078e02ff */
[----:B------:R-:W-:Y:S01]  /*4080*/  ULDC UR4, c[0x0][0x288] ;  /* 0x0000a20000047ab9 */ /* 0x000fe20000000800 */
[----:B------:R-:W-:Y:S02]  /*4090*/  IMAD.SHL.U32 R14, R83, 0x100, RZ ;  /* 0x00000100530e7824 */ /* 0x000fe400078e00ff */
[----:B------:R-:W-:Y:S01]  /*40a0*/  IMAD.MOV.U32 R0, RZ, RZ, -0x1 ;  /* 0xffffffffff007424 */ /* 0x000fe200078e00ff */
[----:B------:R-:W-:Y:S01]  /*40b0*/  ISETP.GE.AND P0, PT, R82, UR4, PT ;  /* 0x0000000452007c0c */ /* 0x000fe2000bf06270 */
[----:B------:R-:W-:-:S03]  /*40c0*/  ULDC UR4, c[0x0][0x284] ;  /* 0x0000a10000047ab9 */ /* 0x000fc60000000800 */
[----:B------:R-:W-:-:S13]  /*40d0*/  ISETP.GE.OR P0, PT, R14, UR4, P0 ;  /* 0x000000040e007c0c */ /* 0x000fda0008706670 */
[----:B------:R-:W-:Y:S05]  /*40e0*/  @P0 BRA `(.L_x_32) ;  /* 0x0000002800200947 */ /* 0x000fea0003800000 */
[----:B------:R-:W0:Y:S01]  /*40f0*/  LDC.64 R10, c[0x0][0x5c8] ;  /* 0x00017200ff0a7b82 */ /* 0x000e220000000a00 */
[----:B------:R-:W-:Y:S01]  /*4100*/  SHF.R.S32.HI R84, RZ, 0x1f, R81 ;  /* 0x0000001fff547819 */ /* 0x000fe20000011451 */
[----:B------:R-:W-:Y:S01]  /*4110*/  ULDC.64 UR4, c[0x0][0x5d0] ;  /* 0x0001740000047ab9 */ /* 0x000fe20000000a00 */
[----:B------:R-:W-:Y:S01]  /*4120*/  LOP3.LUT R12, R82, 0x6, R76, 0xf8, !PT ;  /* 0x00000006520c7812 */ /* 0x000fe200078ef84c */
[----:B------:R-:W-:Y:S01]  /*4130*/  IMAD.WIDE R20, R83, 0x100, R72 ;  /* 0x0000010053147825 */ /* 0x000fe200078e0248 */
[----:B------:R-:W-:Y:S02]  /*4140*/  BSSY B0, `(.L_x_32) ;  /* 0x0000282000007945 */ /* 0x000fe40003800000 */
[----:B------:R-:W-:Y:S01]  /*4150*/  SHF.R.S32.HI R13, RZ, 0x1f, R12 ;  /* 0x0000001fff0d7819 */ /* 0x000fe2000001140c */
[----:B------:R-:W-:Y:S02]  /*4160*/  IMAD R4, R84, UR4, RZ ;  /* 0x0000000454047c24 */ /* 0x000fe4000f8e02ff */
[----:B------:R-:W-:-:S02]  /*4170*/  IMAD.IADD R94, R79, 0x1, -R14 ;  /* 0x000000014f5e7824 */ /* 0x000fc400078e0a0e */
[C---:B------:R-:W-:Y:S02]  /*4180*/  IMAD R3, R81.reuse, UR5, R4 ;  /* 0x0000000551037c24 */ /* 0x040fe4000f8e0204 */
[----:B------:R-:W-:Y:S01]  /*4190*/  IMAD.WIDE.U32 R4, R81, UR4, R12 ;  /* 0x0000000451047c25 */ /* 0x000fe2000f8e000c */
[----:B------:R-:W-:-:S03]  /*41a0*/  ULDC.64 UR4, c[0x0][0x5c0] ;  /* 0x0001700000047ab9 */ /* 0x000fc60000000a00 */
[----:B------:R-:W-:Y:S02]  /*41b0*/  IMAD.IADD R5, R5, 0x1, R3 ;  /* 0x0000000105057824 */ /* 0x000fe400078e0203 */
[-C--:B0-----:R-:W-:Y:S02]  /*41c0*/  IMAD R3, R21, R10.reuse, RZ ;  /* 0x0000000a15037224 */ /* 0x081fe400078e02ff */
[----:B------:R-:W-:-:S04]  /*41d0*/  IMAD.WIDE.U32 R4, R20, R10, R4 ;  /* 0x0000000a14047225 */ /* 0x000fc800078e0004 */
[----:B------:R-:W-:Y:S01]  /*41e0*/  IMAD R7, R20, R11, R3 ;  /* 0x0000000b14077224 */ /* 0x000fe200078e0203 */
[----:B------:R-:W-:Y:S01]  /*41f0*/  IADD3 R4, P0, R4, UR4, RZ ;  /* 0x0000000404047c10 */ /* 0x000fe2000ff1e0ff */
[C---:B------:R-:W-:Y:S01]  /*4200*/  IMAD.SHL.U32 R9, R10.reuse, 0x8, RZ ;  /* 0x000000080a097824 */ /* 0x040fe200078e00ff */
[----:B------:R-:W-:Y:S01]  /*4210*/  SHF.L.U64.HI R3, R10, 0x3, R11 ;  /* 0x000000030a037819 */ /* 0x000fe2000001020b */
[----:B------:R-:W-:Y:S01]  /*4220*/  IMAD R15, R11, 0x78, RZ ;  /* 0x000000780b0f7824 */ /* 0x000fe200078e02ff */
[----:B------:R-:W-:Y:S02]  /*4230*/  IADD3.X R5, R5, UR5, R7, P0, !PT ;  /* 0x0000000505057c10 */ /* 0x000fe400087fe407 */
[----:B------:R-:W-:-:S05]  /*4240*/  IADD3 R6, P0, R9, R4, RZ ;  /* 0x0000000409067210 */ /* 0x000fca0007f1e0ff */
[----:B------:R-:W-:Y:S01]  /*4250*/  IMAD.X R7, R3, 0x1, R5, P0 ;  /* 0x0000000103077824 */ /* 0x000fe200000e0605 */
[----:B-----5:R-:W-:Y:S01]  /*4260*/  ISETP.NE.AND P0, PT, R74, RZ, PT ;  /* 0x000000ff4a00720c */ /* 0x020fe20003f05270 */
[----:B------:R-:W-:-:S04]  /*4270*/  IMAD.WIDE.U32 R10, R10, 0x78, R6 ;  /* 0x000000780a0a7825 */ /* 0x000fc800078e0006 */
[----:B------:R-:W-:Y:S01]  /*4280*/  IMAD.IADD R11, R11, 0x1, R15 ;  /* 0x000000010b0b7824 */ /* 0x000fe200078e020f */
[----:B------:R-:W-:-:S05]  /*4290*/  IADD3 R8, P1, R9, R10, RZ ;  /* 0x0000000a09087210 */ /* 0x000fca0007f3e0ff */
[----:B------:R-:W-:Y:S02]  /*42a0*/  IMAD.X R9, R3, 0x1, R11, P1 ;  /* 0x0000000103097824 */ /* 0x000fe400008e060b */
[----:B------:R-:W-:Y:S01]  /*42b0*/  IMAD.IADD R3, R75, 0x1, -R82 ;  /* 0x000000014b037824 */ /* 0x000fe200078e0a52 */
[----:B------:R-:W-:Y:S06]  /*42c0*/  @!P0 BRA `(.L_x_33) ;  /* 0x0000001c00548947 */ /* 0x000fec0003800000 */
[----:B------:R-:W0:Y:S01]  /*42d0*/  LDC.64 R90, c[0x0][0x5b0] ;  /* 0x00016c00ff5a7b82 */ /* 0x000e220000000a00 */
[----:B------:R-:W-:Y:S01]  /*42e0*/  ULDC.64 UR4, c[0x0][0x5b8] ;  /* 0x00016e0000047ab9 */ /* 0x000fe20000000a00 */
[----:B------:R-:W-:Y:S01]  /*42f0*/  ISETP.GE.AND P3, PT, R94, 0x1, PT ;  /* 0x000000015e00780c */ /* 0x000fe20003f66270 */
[----:B------:R-:W-:Y:S01]  /*4300*/  IMAD R14, R84, UR4, RZ ;  /* 0x00000004540e7c24 */ /* 0x000fe2000f8e02ff */
[----:B------:R-:W-:Y:S01]  /*4310*/  BSSY B1, `(.L_x_34) ;  /* 0x000000e000017945 */ /* 0x000fe20003800000 */
[----:B------:R-:W-:Y:S01]  /*4320*/  IMAD.WIDE.U32 R86, R81, UR4, R12 ;  /* 0x0000000451567c25 */ /* 0x000fe2000f8e000c */
[----:B------:R-:W-:Y:S02]  /*4330*/  ISETP.LT.OR P1, PT, R3, 0x1, !P3 ;  /* 0x000000010300780c */ /* 0x000fe40005f21670 */
[----:B------:R-:W1:Y:S01]  /*4340*/  LDC.64 R92, c[0x0][0x5a8] ;  /* 0x00016a00ff5c7b82 */ /* 0x000e620000000a00 */
[----:B------:R-:W-:Y:S02]  /*4350*/  IMAD R81, R81, UR5, R14 ;  /* 0x0000000551517c24 */ /* 0x000fe4000f8e020e */
[----:B------:R-:W-:-:S02]  /*4360*/  IMAD.MOV.U32 R82, RZ, RZ, R86 ;  /* 0x000000ffff527224 */ /* 0x000fc400078e0056 */
[----:B------:R-:W-:Y:S02]  /*4370*/  IMAD.IADD R83, R87, 0x1, R81 ;  /* 0x0000000157537824 */ /* 0x000fe400078e0251 */
[-C--:B0-----:R-:W-:Y:S02]  /*4380*/  IMAD R14, R21, R90.reuse, RZ ;  /* 0x0000005a150e7224 */ /* 0x081fe400078e02ff */
[----:B------:R-:W-:-:S04]  /*4390*/  IMAD.WIDE.U32 R12, R20, R90, R82 ;  /* 0x0000005a140c7225 */ /* 0x000fc800078e0052 */
[----:B------:R-:W-:Y:S01]  /*43a0*/  IMAD R89, R20, R91, R14 ;  /* 0x0000005b14597224 */ /* 0x000fe200078e020e */
[----:B-1----:R-:W-:-:S04]  /*43b0*/  IADD3 R12, P0, R12, R92, RZ ;  /* 0x0000005c0c0c7210 */ /* 0x002fc80007f1e0ff */
[----:B------:R-:W-:Y:S01]  /*43c0*/  IADD3.X R13, R93, R13, R89, P0, !PT ;  /* 0x0000000d5d0d7210 */ /* 0x000fe200007fe459 */
[----:B------:R-:W-:Y:S08]  /*43d0*/  @P1 BRA `(.L_x_35) ;  /* 0x0000000000041947 */ /* 0x000ff00003800000 */
[----:B------:R0:W5:Y:S02]  /*43e0*/  LDG.E.U8 R80, desc[UR44][R12.64] ;  /* 0x0000002c0c507981 */ /* 0x000164000c1e1100 */
.L_x_35:
[----:B------:R-:W-:Y:S05]  /*43f0*/  BSYNC B1 ;  /* 0x0000000000017941 */ /* 0x000fea0003800000 */
.L_x_34:
[----:B-----5:R-:W-:Y:S01]  /*4400*/  LOP3.LUT R14, R80, 0xffff, RZ, 0xc0, !PT ;  /* 0x0000ffff500e7812 */ /* 0x020fe200078ec0ff */
[----:B------:R-:W-:Y:S01]  /*4410*/  IMAD.SHL.U32 R84, R90, 0x8, RZ ;  /* 0x000000085a547824 */ /* 0x000fe200078e00ff */
[----:B------:R-:W-:Y:S01]  /*4420*/  ISETP.LT.OR P4, PT, R3, 0x2, !P3 ;  /* 0x000000020300780c */ /* 0x000fe20005f81670 */
[----:B------:R-:W-:Y:S01]  /*4430*/  BSSY B1, `(.L_x_36) ;  /* 0x000000b000017945 */ /* 0x000fe20003800000 */
[----:B------:R-:W-:Y:S02]  /*4440*/  PRMT R15, R14, 0x8880, RZ ;  /* 0x000088800e0f7816 */ /* 0x000fe400000000ff */
[----:B------:R-:W-:-:S03]  /*4450*/  SHF.L.U64.HI R85, R90, 0x3, R91 ;  /* 0x000000035a557819 */ /* 0x000fc6000001025b */
[----:B------:R-:W-:Y:S02]  /*4460*/  IMAD R88, R15, R74, RZ ;  /* 0x0000004a0f587224 */ /* 0x000fe400078e02ff */
[----:B------:R-:W-:-:S04]  /*4470*/  IMAD.WIDE.U32 R14, R20, R90, R84 ;  /* 0x0000005a140e7225 */ /* 0x000fc800078e0054 */
[----:B------:R-:W-:-:S05]  /*4480*/  @!P1 IMAD R81, R64, R23, R88 ;  /* 0x0000001740519224 */ /* 0x000fca00078e0258 */
[----:B------:R1:W-:Y:S01]  /*4490*/  @!P1 STG.E.U8 desc[UR44][R4.64], R81 ;  /* 0x0000005104009986 */ /* 0x0003e2000c10112c */
[----:B------:R-:W-:Y:S05]  /*44a0*/  @P4 BRA `(.L_x_37) ;  /* 0x00000000000c4947 */ /* 0x000fea0003800000 */
[----:B------:R-:W1:Y:S02]  /*44b0*/  LDG.E.U8 R80, desc[UR44][R12.64+0x1] ;  /* 0x0000012c0c507981 */ /* 0x000e64000c1e1100 */
[----:B-1----:R-:W-:-:S05]  /*44c0*/  PRMT R81, R80, 0x8880, RZ ;  /* 0x0000888050517816 */ /* 0x002fca00000000ff */
[----:B------:R-:W-:-:S07]  /*44d0*/  IMAD R88, R81, R74, RZ ;  /* 0x0000004a51587224 */ /* 0x000fce00078e02ff */
.L_x_37:
[----:B------:R-:W-:Y:S05]  /*44e0*/  BSYNC B1 ;  /* 0x0000000000017941 */ /* 0x000fea0003800000 */
.L_x_36:
[----:B------:R-:W-:Y:S01]  /*44f0*/  @!P4 IMAD R65, R65, R23, R88 ;  /* 0x000000174141c224 */ /* 0x000fe200078e0258 */
[----:B------:R-:W-:Y:S01]  /*4500*/  ISETP.GE.AND P0, PT, R94, 0x9, PT ;  /* 0x000000095e00780c */ /* 0x000fe20003f06270 */
[----:B------:R-:W-:Y:S01]  /*4510*/  IMAD.IADD R15, R89, 0x1, R15 ;  /* 0x00000001590f7824 */ /* 0x000fe200078e020f */
[----:B------:R-:W-:Y:S01]  /*4520*/  IADD3 R14, P1, P2, R86, R92, R14 ;  /* 0x0000005c560e7210 */ /* 0x000fe20007a3e00e */
[----:B------:R-:W-:Y:S01]  /*4530*/  BSSY B1, `(.L_x_38) ;  /* 0x000000b000017945 */ /* 0x000fe20003800000 */
[----:B------:R2:W-:Y:S01]  /*4540*/  @!P4 STG.E.U8 desc[UR44][R4.64+0x1], R65 ;  /* 0x000001410400c986 */ /* 0x0005e2000c10112c */
[----:B------:R-:W-:Y:S02]  /*4550*/  ISETP.LT.OR P4, PT, R3, 0x1, !P0 ;  /* 0x000000010300780c */ /* 0x000fe40004781670 */
[----:B------:R-:W-:Y:S02]  /*4560*/  IADD3.X R15, R83, R93, R15, P1, P2 ;  /* 0x0000005d530f7210 */ /* 0x000fe40000fe440f */
[----:B-1----:R-:W-:-:S02]  /*4570*/  IADD3 R81, P5, R20, 0x80, RZ ;  /* 0x0000008014517810 */ /* 0x002fc40007fbe0ff */
[C---:B------:R-:W-:Y:S02]  /*4580*/  ISETP.LT.OR P1, PT, R3.reuse, 0x2, !P0 ;  /* 0x000000020300780c */ /* 0x040fe40004721670 */
[----:B------:R-:W-:-:S05]  /*4590*/  ISETP.LT.OR P2, PT, R3, 0x9, !P3 ;  /* 0x000000090300780c */ /* 0x000fca0005f41670 */
[----:B--2---:R-:W-:Y:S08]  /*45a0*/  @P4 BRA `(.L_x_39) ;  /* 0x00000000000c4947 */ /* 0x004ff00003800000 */
[----:B------:R-:W2:Y:S02]  /*45b0*/  LDG.E.U8 R80, desc[UR44][R14.64] ;  /* 0x0000002c0e507981 */ /* 0x000ea4000c1e1100 */
[----:B--2---:R-:W-:-:S05]  /*45c0*/  PRMT R65, R80, 0x8880, RZ ;  /* 0x0000888050417816 */ /* 0x004fca00000000ff */
[----:B------:R-:W-:-:S07]  /*45d0*/  IMAD R88, R65, R74, RZ ;  /* 0x0000004a41587224 */ /* 0x000fce00078e02ff */
.L_x_39:
[----:B------:R-:W-:Y:S05]  /*45e0*/  BSYNC B1 ;  /* 0x0000000000017941 */ /* 0x000fea0003800000 */
.L_x_38:
[----:B------:R-:W-:Y:S01]  /*45f0*/  @!P4 IMAD R65, R66, R23, R88 ;  /* 0x000000174241c224 */ /* 0x000fe200078e0258 */
[----:B------:R-:W-:Y:S04]  /*4600*/  BSSY B1, `(.L_x_40) ;  /* 0x0000006000017945 */ /* 0x000fe80003800000 */
[----:B------:R1:W-:Y:S01]  /*4610*/  @!P4 STG.E.U8 desc[UR44][R6.64], R65 ;  /* 0x000000410600c986 */ /* 0x0003e2000c10112c */
[----:B------:R-:W-:Y:S05]  /*4620*/  @P1 BRA `(.L_x_41) ;  /* 0x00000000000c1947 */ /* 0x000fea0003800000 */
[----:B------:R-:W1:Y:S02]  /*4630*/  LDG.E.U8 R80, desc[UR44][R14.64+0x1] ;  /* 0x0000012c0e507981 */ /* 0x000e64000c1e1100 */
[----:B-1----:R-:W-:-:S05]  /*4640*/  PRMT R65, R80, 0x8880, RZ ;  /* 0x0000888050417816 */ /* 0x002fca00000000ff */
[----:B------:R-:W-:-:S07]  /*4650*/  IMAD R88, R65, R74, RZ ;  /* 0x0000004a41587224 */ /* 0x000fce00078e02ff */
.L_x_41:
[----:B------:R-:W-:Y:S05]  /*4660*/  BSYNC B1 ;  /* 0x0000000000017941 */ /* 0x000fea0003800000 */
.L_x_40:
[----:B------:R-:W-:Y:S01]  /*4670*/  @!P1 IMAD R67, R67, R23, R88 ;  /* 0x0000001743439224 */ /* 0x000fe200078e0258 */
[----:B------:R-:W-:Y:S04]  /*4680*/  BSSY B1, `(.L_x_42) ;  /* 0x0000006000017945 */ /* 0x000fe80003800000 */
[----:B------:R2:W-:Y:S01]  /*4690*/  @!P1 STG.E.U8 desc[UR44][R6.64+0x1], R67 ;  /* 0x0000014306009986 */ /* 0x0005e2000c10112c */
[----:B------:R-:W-:Y:S05]  /*46a0*/  @P2 BRA `(.L_x_43) ;  /* 0x00000000000c2947 */ /* 0x000fea0003800000 */
[----:B------:R-:W1:Y:S02]  /*46b0*/  LDG.E.U8 R80, desc[UR44][R12.64+0x8] ;  /* 0x0000082c0c507981 */ /* 0x000e64000c1e1100 */
[----:B-1----:R-:W-:-:S05]  /*46c0*/  PRMT R65, R80, 0x8880, RZ ;  /* 0x0000888050417816 */ /* 0x002fca00000000ff */
[----:B------:R-:W-:-:S07]  /*46d0*/  IMAD R88, R65, R74, RZ ;  /* 0x0000004a41587224 */ /* 0x000fce00078e02ff */
.L_x_43:
[----:B------:R-:W-:Y:S05]  /*46e0*/  BSYNC B1 ;  /* 0x0000000000017941 */ /* 0x000fea0003800000 */
.L_x_42:
[----:B------:R-:W-:Y:S01]  /*46f0*/  ISETP.LT.OR P1, PT, R3, 0xa, !P3 ;  /* 0x0000000a0300780c */ /* 0x000fe20005f21670 */
[----:B--2---:R-:W-:Y:S01]  /*4700*/  @!P2 IMAD R67, R68, R23, R88 ;  /* 0x000000174443a224 */ /* 0x004fe200078e0258 */
[----:B------:R-:W-:Y:S01]  /*4710*/  BSSY B1, `(.L_x_44) ;  /* 0x000000b000017945 */ /* 0x000fe20003800000 */
[----:B-1----:R-:W-:-:S03]  /*4720*/  IMAD.WIDE.U32 R64, R81, R90, R82 ;  /* 0x0000005a51407225 */ /* 0x002fc600078e0052 */
[----:B------:R1:W-:Y:S01]  /*4730*/  @!P2 STG.E.U8 desc[UR44][R4.64+0x8], R67 ;  /* 0x000008430400a986 */ /* 0x0003e2000c10112c */
[----:B------:R-:W-:Y:S01]  /*4740*/  IMAD.X R21, RZ, RZ, R21, P5 ;  /* 0x000000ffff157224 */ /* 0x000fe200028e0615 */
[C---:B------:R-:W-:Y:S02]  /*4750*/  ISETP.LT.OR P5, PT, R3.reuse, 0x9, !P0 ;  /* 0x000000090300780c */ /* 0x040fe400047a1670 */
[----:B------:R-:W-:Y:S02]  /*4760*/  ISETP.LT.OR P2, PT, R3, 0xa, !P0 ;  /* 0x0000000a0300780c */ /* 0x000fe40004741670 */
[----:B------:R-:W-:Y:S01]  /*4770*/  IADD3 R20, P4, R64, R92, RZ ;  /* 0x0000005c40147210 */ /* 0x000fe20007f9e0ff */
[----:B------:R-:W-:-:S12]  /*4780*/  @P1 BRA `(.L_x_45) ;  /* 0x00000000000c1947 */ /* 0x000fd80003800000 */
[----:B------:R-:W1:Y:S02]  /*4790*/  LDG.E.U8 R80, desc[UR44][R12.64+0x9] ;  /* 0x0000092c0c507981 */ /* 0x000e64000c1e1100 */
[----:B-1----:R-:W-:-:S05]  /*47a0*/  PRMT R67, R80, 0x8880, RZ ;  /* 0x0000888050437816 */ /* 0x002fca00000000ff */
[----:B------:R-:W-:-:S07]  /*47b0*/  IMAD R88, R67, R74, RZ ;  /* 0x0000004a43587224 */ /* 0x000fce00078e02ff */
.L_x_45:
[----:B------:R-:W-:Y:S05]  /*47c0*/  BSYNC B1 ;  /* 0x0000000000017941 */ /* 0x000fea0003800000 */
.L_x_44:
[----:B------:R-:W-:Y:S01]  /*47d0*/  @!P1 IMAD R69, R69, R23, R88 ;  /* 0x0000001745459224 */ /* 0x000fe200078e0258 */
[----:B------:R-:W-:Y:S01]  /*47e0*/  BSSY B1, `(.L_x_46) ;  /* 0x0000007000017945 */ /* 0x000fe20003800000 */
[----:B------:R-:W-:-:S03]  /*47f0*/  IMAD R66, R21, R90, RZ ;  /* 0x0000005a15427224 */ /* 0x000fc600078e02ff */
[----:B------:R2:W-:Y:S01]  /*4800*/  @!P1 STG.E.U8 desc[UR44][R4.64+0x9], R69 ;  /* 0x0000094504009986 */ /* 0x0005e2000c10112c */
[----:B------:R-:W-:Y:S05]  /*4810*/  @P5 BRA `(.L_x_47) ;  /* 0x00000000000c5947 */ /* 0x000fea0003800000 */
[----:B------:R-:W1:Y:S02]  /*4820*/  LDG.E.U8 R80, desc[UR44][R14.64+0x8] ;  /* 0x0000082c0e507981 */ /* 0x000e64000c1e1100 */
[----:B-1----:R-:W-:-:S05]  /*4830*/  PRMT R67, R80, 0x8880, RZ ;  /* 0x0000888050437816 */ /* 0x002fca00000000ff */
[----:B------:R-:W-:-:S07]  /*4840*/  IMAD R88, R67, R74, RZ ;  /* 0x0000004a43587224 */ /* 0x000fce00078e02ff */
.L_x_47:
[----:B------:R-:W-:Y:S05]  /*4850*/  BSYNC B1 ;  /* 0x0000000000017941 */ /* 0x000fea0003800000 */
.L_x_46:
[----:B-1----:R-:W-:Y:S01]  /*4860*/  @!P5 IMAD R67, R70, R23, R88 ;  /* 0x000000174643d224 */ /* 0x002fe200078e0258 */
[----:B------:R-:W-:Y:S01]  /*4870*/  BSSY B1, `(.L_x_48) ;  /* 0x0000007000017945 */ /* 0x000fe20003800000 */
[----:B--2---:R-:W-:-:S03]  /*4880*/  IMAD R69, R81, R91, R66 ;  /* 0x0000005b51457224 */ /* 0x004fc600078e0242 */
[----:B------:R1:W-:Y:S01]  /*4890*/  @!P5 STG.E.U8 desc[UR44][R6.64+0x8], R67 ;  /* 0x000008430600d986 */ /* 0x0003e2000c10112c */
[----:B------:R-:W-:Y:S05]  /*48a0*/  @P2 BRA `(.L_x_49) ;  /* 0x00000000000c2947 */ /* 0x000fea0003800000 */
[----:B------:R-:W1:Y:S02]  /*48b0*/  LDG.E.U8 R80, desc[UR44][R14.64+0x9] ;  /* 0x0000092c0e507981 */ /* 0x000e64000c1e1100 */
[----:B-1----:R-:W-:-:S05]  /*48c0*/  PRMT R67, R80, 0x8880, RZ ;  /* 0x0000888050437816 */ /* 0x002fca00000000ff */
[----:B------:R-:W-:-:S07]  /*48d0*/  IMAD R88, R67, R74, RZ ;  /* 0x0000004a43587224 */ /* 0x000fce00078e02ff */
.L_x_49:
[----:B------:R-:W-:Y:S05]  /*48e0*/  BSYNC B1 ;  /* 0x0000000000017941 */ /* 0x000fea0003800000 */
.L_x_48:
[----:B------:R-:W-:Y:S01]  /*48f0*/  ISETP.GE.AND P1, PT, R94, 0x81, PT ;  /* 0x000000815e00780c */ /* 0x000fe20003f26270 */
[----:B------:R-:W-:Y:S01]  /*4900*/  @!P2 IMAD R71, R71, R23, R88 ;  /* 0x000000174747a224 */ /* 0x000fe200078e0258 */
[----:B------:R-:W-:Y:S01]  /*4910*/  IADD3.X R21, R93, R65, R69, P4, !PT ;  /* 0x000000415d157210 */ /* 0x000fe200027fe445 */
[----:B------:R-:W-:Y:S01]  /*4920*/  IMAD.WIDE.U32 R84, R81, R90, R84 ;  /* 0x0000005a51547225 */ /* 0x000fe200078e0054 */
[----:B------:R-:W-:Y:S01]  /*4930*/  ISETP.LT.OR P4, PT, R3, 0x1, !P1 ;  /* 0x000000010300780c */ /* 0x000fe20004f81670 */
[----:B------:R-:W-:Y:S01]  /*4940*/  BSSY B1, `(.L_x_50) ;  /* 0x0000008000017945 */ /* 0x000fe20003800000 */
[----:B------:R2:W-:Y:S01]  /*4950*/  @!P2 STG.E.U8 desc[UR44][R6.64+0x9], R71 ;  /* 0x000009470600a986 */ /* 0x0005e2000c10112c */
[----:B------:R-:W-:Y:S01]  /*4960*/  IADD3 R64, P2, P5, R86, R92, R84 ;  /* 0x0000005c56407210 */ /* 0x000fe20007d5e054 */
[----:B------:R-:W-:-:S09]  /*4970*/  IMAD.IADD R84, R69, 0x1, R85 ;  /* 0x0000000145547824 */ /* 0x000fd200078e0255 */
[----:B------:R-:W-:Y:S05]  /*4980*/  @P4 BRA `(.L_x_51) ;  /* 0x00000000000c4947 */ /* 0x000fea0003800000 */
[----:B------:R-:W1:Y:S02]  /*4990*/  LDG.E.U8 R80, desc[UR44][R20.64] ;  /* 0x0000002c14507981 */ /* 0x000e64000c1e1100 */
[----:B-1----:R-:W-:-:S05]  /*49a0*/  PRMT R67, R80, 0x8880, RZ ;  /* 0x0000888050437816 */ /* 0x002fca00000000ff */
[----:B------:R-:W-:-:S07]  /*49b0*/  IMAD R88, R67, R74, RZ ;  /* 0x0000004a43587224 */ /* 0x000fce00078e02ff */
.L_x_51:
[----:B------:R-:W-:Y:S05]  /*49c0*/  BSYNC B1 ;  /* 0x0000000000017941 */ /* 0x000fea0003800000 */
.L_x_50:
[----:B-1----:R-:W-:Y:S01]  /*49d0*/  @!P4 IMAD R67, R56, R23, R88 ;  /* 0x000000173843c224 */ /* 0x002fe200078e0258 */
[----:B------:R-:W-:Y:S01]  /*49e0*/  IADD3.X R65, R83, R93, R84, P2, P5 ;  /* 0x0000005d53417210 */ /* 0x000fe200017ea454 */
[----:B------:R-:W-:Y:S01]  /*49f0*/  BSSY B1, `(.L_x_52) ;  /* 0x0000009000017945 */ /* 0x000fe20003800000 */
[----:B------:R-:W-:Y:S02]  /*4a00*/  ISETP.GE.AND P2, PT, R94, 0x89, PT ;  /* 0x000000895e00780c */ /* 0x000fe40003f46270 */
[----:B------:R1:W-:Y:S01]  /*4a10*/  @!P4 STG.E.U8 desc[UR44][R10.64], R67 ;  /* 0x000000430a00c986 */ /* 0x0003e2000c10112c */
[C---:B------:R-:W-:Y:S02]  /*4a20*/  ISETP.LT.OR P4, PT, R3.reuse, 0x2, !P1 ;  /* 0x000000020300780c */ /* 0x040fe40004f81670 */
[----:B------:R-:W-:-:S11]  /*4a30*/  ISETP.LT.OR P5, PT, R3, 0x1, !P2 ;  /* 0x000000010300780c */ /* 0x000fd600057a1670 */
[----:B-1----:R-:W-:Y:S05]  /*4a40*/  @P4 BRA `(.L_x_53) ;  /* 0x00000000000c4947 */ /* 0x002fea0003800000 */
[----:B------:R-:W3:Y:S02]  /*4a50*/  LDG.E.U8 R80, desc[UR44][R20.64+0x1] ;  /* 0x0000012c14507981 */ /* 0x000ee4000c1e1100 */
[----:B---3--:R-:W-:-:S05]  /*4a60*/  PRMT R67, R80, 0x8880, RZ ;  /* 0x0000888050437816 */ /* 0x008fca00000000ff */
[----:B------:R-:W-:-:S07]  /*4a70*/  IMAD R88, R67, R74, RZ ;  /* 0x0000004a43587224 */ /* 0x000fce00078e02ff */
.L_x_53:
[----:B------:R-:W-:Y:S05]  /*4a80*/  BSYNC B1 ;  /* 0x0000000000017941 */ /* 0x000fea0003800000 */
.L_x_52:
[----:B------:R-:W-:Y:S01]  /*4a90*/  @!P4 IMAD R57, R57, R23, R88 ;  /* 0x000000173939c224 */ /* 0x000fe200078e0258 */
[----:B------:R-:W-:Y:S04]  /*4aa0*/  BSSY B1, `(.L_x_54) ;  /* 0x0000006000017945 */ /* 0x000fe80003800000 */
[----:B------:R1:W-:Y:S01]  /*4ab0*/  @!P4 STG.E.U8 desc[UR44][R10.64+0x1], R57 ;  /* 0x000001390a00c986 */ /* 0x0003e2000c10112c */
[----:B------:R-:W-:Y:S05]  /*4ac0*/  @P5 BRA `(.L_x_55) ;  /* 0x00000000000c5947 */ /* 0x000fea0003800000 */
[----:B------:R-:W1:Y:S02]  /*4ad0*/  LDG.E.U8 R80, desc[UR44][R64.64] ;  /* 0x0000002c40507981 */ /* 0x000e64000c1e1100 */
[----:B-1----:R-:W-:-:S05]  /*4ae0*/  PRMT R57, R80, 0x8880, RZ ;  /* 0x0000888050397816 */ /* 0x002fca00000000ff */
[----:B------:R-:W-:-:S07]  /*4af0*/  IMAD R88, R57, R74, RZ ;  /* 0x0000004a39587224 */ /* 0x000fce00078e02ff */
.L_x_55:
[----:B------:R-:W-:Y:S05]  /*4b00*/  BSYNC B1 ;  /* 0x0000000000017941 */ /* 0x000fea0003800000 */
.L_x_54:
[C---:B------:R-:W-:Y:S01]  /*4b10*/  ISETP.LT.OR P4, PT, R3.reuse, 0x2, !P2 ;  /* 0x000000020300780c */ /* 0x040fe20005781670 */
[----:B-1----:R-:W-:Y:S01]  /*4b20*/  @!P5 IMAD R57, R58, R23, R88 ;  /* 0x000000173a39d224 */ /* 0x002fe200078e0258 */
[----:B------:R-:W-:Y:S04]  /*4b30*/  BSSY B1, `(.L_x_56) ;  /* 0x0000007000017945 */ /* 0x000fe80003800000 */
[----:B------:R1:W-:Y:S01]  /*4b40*/  @!P5 STG.E.U8 desc[UR44][R8.64], R57 ;  /* 0x000000390800d986 */ /* 0x0003e2000c10112c */
[----:B------:R-:W-:-:S06]  /*4b50*/  ISETP.LT.OR P5, PT, R3, 0x9, !P1 ;  /* 0x000000090300780c */ /* 0x000fcc0004fa1670 */
[----:B------:R-:W-:Y:S07]  /*4b60*/  @P4 BRA `(.L_x_57) ;  /* 0x00000000000c4947 */ /* 0x000fee0003800000 */
[----:B------:R-:W1:Y:S02]  /*4b70*/  LDG.E.U8 R80, desc[UR44][R64.64+0x1] ;  /* 0x0000012c40507981 */ /* 0x000e64000c1e1100 */
[----:B-1----:R-:W-:-:S05]  /*4b80*/  PRMT R57, R80, 0x8880, RZ ;  /* 0x0000888050397816 */ /* 0x002fca00000000ff */
[----:B------:R-:W-:-:S07]  /*4b90*/  IMAD R88, R57, R74, RZ ;  /* 0x0000004a39587224 */ /* 0x000fce00078e02ff */
.L_x_57:
[----:B------:R-:W-:Y:S05]  /*4ba0*/  BSYNC B1 ;  /* 0x0000000000017941 */ /* 0x000fea0003800000 */
.L_x_56:
[----:B------:R-:W-:Y:S01]  /*4bb0*/  @!P4 IMAD R59, R59, R23, R88 ;  /* 0x000000173b3bc224 */ /* 0x000fe200078e0258 */
[----:B------:R-:W-:Y:S04]  /*4bc0*/  BSSY B1, `(.L_x_58) ;  /* 0x0000006000017945 */ /* 0x000fe80003800000 */
[----:B------:R3:W-:Y:S01]  /*4bd0*/  @!P4 STG.E.U8 desc[UR44][R8.64+0x1], R59 ;  /* 0x0000013b0800c986 */ /* 0x0007e2000c10112c */
[----:B------:R-:W-:Y:S05]  /*4be0*/  @P5 BRA `(.L_x_59) ;  /* 0x00000000000c5947 */ /* 0x000fea0003800000 */
[----:B------:R-:W1:Y:S02]  /*4bf0*/  LDG.E.U8 R80, desc[UR44][R20.64+0x8] ;  /* 0x0000082c14507981 */ /* 0x000e64000c1e1100 */
[----:B-1----:R-:W-:-:S05]  /*4c00*/  PRMT R57, R80, 0x8880, RZ ;  /* 0x0000888050397816 */ /* 0x002fca00000000ff */
[----:B------:R-:W-:-:S07]  /*4c10*/  IMAD R88, R57, R74, RZ ;  /* 0x0000004a39587224 */ /* 0x000fce00078e02ff */
.L_x_59:
[----:B------:R-:W-:Y:S05]  /*4c20*/  BSYNC B1 ;  /* 0x0000000000017941 */ /* 0x000fea0003800000 */
.L_x_58:
        /* <DEDUP_REMOVED lines=9> */
.L_x_61:
[----:B------:R-:W-:Y:S05]  /*4cc0*/  BSYNC B1 ;  /* 0x0000000000017941 */ /* 0x000fea0003800000 */
.L_x_60:
[----:B------:R-:W-:Y:S01]  /*4cd0*/  @!P4 IMAD R61, R61, R23, R88 ;  /* 0x000000173d3dc224 */ /* 0x000fe200078e0258 */
[----:B------:R-:W-:Y:S04]  /*4ce0*/  BSSY B1, `(.L_x_62) ;  /* 0x0000006000017945 */ /* 0x000fe80003800000 */
[----:B------:R4:W-:Y:S01]  /*4cf0*/  @!P4 STG.E.U8 desc[UR44][R10.64+0x9], R61 ;  /* 0x0000093d0a00c986 */ /* 0x0009e2000c10112c */
[----:B------:R-:W-:Y:S05]  /*4d00*/  @P5 BRA `(.L_x_63) ;  /* 0x00000000000c5947 */ /* 0x000fea0003800000 */
[----:B------:R-:W1:Y:S02]  /*4d10*/  LDG.E.U8 R80, desc[UR44][R64.64+0x8] ;  /* 0x0000082c40507981 */ /* 0x000e64000c1e1100 */
[----:B-1----:R-:W-:-:S05]  /*4d20*/  PRMT R57, R80, 0x8880, RZ ;  /* 0x0000888050397816 */ /* 0x002fca00000000ff */
[----:B------:R-:W-:-:S07]  /*4d30*/  IMAD R88, R57, R74, RZ ;  /* 0x0000004a39587224 */ /* 0x000fce00078e02ff */
.L_x_63:
[----:B------:R-:W-:Y:S05]  /*4d40*/  BSYNC B1 ;  /* 0x0000000000017941 */ /* 0x000fea0003800000 */
.L_x_62:
        /* <DEDUP_REMOVED lines=9> */
.L_x_65:
[----:B------:R-:W-:Y:S05]  /*4de0*/  BSYNC B1 ;  /* 0x0000000000017941 */ /* 0x000fea0003800000 */
.L_x_64:
[----:B------:R-:W-:Y:S01]  /*4df0*/  @!P4 IMAD R63, R63, R23, R88 ;  /* 0x000000173f3fc224 */ /* 0x000fe200078e0258 */
[----:B------:R-:W-:Y:S04]  /*4e00*/  BSSY B1, `(.L_x_66) ;  /* 0x0000006000017945 */ /* 0x000fe80003800000 */
[----:B------:R0:W-:Y:S01]  /*4e10*/  @!P4 STG.E.U8 desc[UR44][R8.64+0x9], R63 ;  /* 0x0000093f0800c986 */ /* 0x0001e2000c10112c */
[----:B------:R-:W-:Y:S05]  /*4e20*/  @P5 BRA `(.L_x_67) ;  /* 0x00000000000c5947 */ /* 0x000fea0003800000 */
[----:B------:R-:W1:Y:S02]  /*4e30*/  LDG.E.U8 R80, desc[UR44][R12.64+0x10] ;  /* 0x0000102c0c507981 */ /* 0x000e64000c1e1100 */
[----:B-1----:R-:W-:-:S05]  /*4e40*/  PRMT R57, R80, 0x8880, RZ ;  /* 0x0000888050397816 */ /* 0x002fca00000000ff */
[----:B------:R-:W-:-:S07]  /*4e50*/  IMAD R88, R57, R74, RZ ;  /* 0x0000004a39587224 */ /* 0x000fce00078e02ff */
.L_x_67:
[----:B------:R-:W-:Y:S05]  /*4e60*/  BSYNC B1 ;  /* 0x0000000000017941 */ /* 0x000fea0003800000 */
.L_x_66:
        /* <DEDUP_REMOVED lines=9> */
.L_x_69:
[----:B------:R-:W-:Y:S05]  /*4f00*/  BSYNC B1 ;  /* 0x0000000000017941 */ /* 0x000fea0003800000 */
.L_x_68:
[----:B------:R-:W-:Y:S01]  /*4f10*/  @!P4 IMAD R49, R49, R23, R88 ;  /* 0x000000173131c224 */ /* 0x000fe200078e0258 */
[----:B------:R-:W-:Y:S04]  /*4f20*/  BSSY B1, `(.L_x_70) ;  /* 0x0000006000017945 */ /* 0x000fe80003800000 */
[----:B------:R0:W-:Y:S01]  /*4f30*/  @!P4 STG.E.U8 desc[UR44][R4.64+0x11], R49 ;  /* 0x000011310400c986 */ /* 0x0001e2000c10112c */
[----:B------:R-:W-:Y:S05]  /*4f40*/  @P5 BRA `(.L_x_71) ;  /* 0x00000000000c5947 */ /* 0x000fea0003800000 */
[----:B------:R-:W0:Y:S02]  /*4f50*/  LDG.E.U8 R80, desc[UR44][R14.64+0x10] ;  /* 0x0000102c0e507981 */ /* 0x000e24000c1e1100 */
[----:B0-----:R-:W-:-:S05]  /*4f60*/  PRMT R49, R80, 0x8880, RZ ;  /* 0x0000888050317816 */ /* 0x001fca00000000ff */
[----:B------:R-:W-:-:S07]  /*4f70*/  IMAD R88, R49, R74, RZ ;  /* 0x0000004a31587224 */ /* 0x000fce00078e02ff */
.L_x_71:
[----:B------:R-:W-:Y:S05]  /*4f80*/  BSYNC B1 ;  /* 0x0000000000017941 */ /* 0x000fea0003800000 */
.L_x_70:
[C---:B------:R-:W-:Y:S01]  /*4f90*/  ISETP.LT.OR P4, PT, R3.reuse, 0x12, !P0 ;  /* 0x000000120300780c */ /* 0x040fe20004781670 */
[----:B0-----:R-:W-:Y:S01]  /*4fa0*/  @!P5 IMAD R49, R50, R23, R88 ;  /* 0x000000173231d224 */ /* 0x001fe200078e0258 */
[----:B------:R-:W-:Y:S04]  /*4fb0*/  BSSY B1, `(.L_x_72) ;  /* 0x0000007000017945 */ /* 0x000fe80003800000 */
[----:B------:R0:W-:Y:S01]  /*4fc0*/  @!P5 STG.E.U8 desc[UR44][R6.64+0x10], R49 ;  /* 0x000010310600d986 */ /* 0x0001e2000c10112c */
[----:B------:R-:W-:-:S06]  /*4fd0*/  ISETP.LT.OR P5, PT, R3, 0x19, !P3 ;  /* 0x000000190300780c */ /* 0x000fcc0005fa1670 */
[----:B------:R-:W-:Y:S07]  /*4fe0*/  @P4 BRA `(.L_x_73) ;  /* 0x00000000000c4947 */ /* 0x000fee0003800000 */
[----:B------:R-:W0:Y:S02]  /*4ff0*/  LDG.E.U8 R80, desc[UR44][R14.64+0x11] ;  /* 0x0000112c0e507981 */ /* 0x000e24000c1e1100 */
[----:B0-----:R-:W-:-:S05]  /*5000*/  PRMT R49, R80, 0x8880, RZ ;  /* 0x0000888050317816 */ /* 0x001fca00000000ff */
[----:B------:R-:W-:-:S07]  /*5010*/  IMAD R88, R49, R74, RZ ;  /* 0x0000004a31587224 */ /* 0x000fce00078e02ff */
.L_x_73:
[----:B------:R-:W-:Y:S05]  /*5020*/  BSYNC B1 ;  /* 0x0000000000017941 */ /* 0x000fea0003800000 */
.L_x_72:
[----:B------:R-:W-:Y:S01]  /*5030*/  @!P4 IMAD R51, R51, R23, R88 ;  /* 0x000000173333c224 */ /* 0x000fe200078e0258 */
[----:B------:R-:W-:Y:S04]  /*5040*/  BSSY B1, `(.L_x_74) ;  /* 0x0000006000017945 */ /* 0x000fe80003800000 */
[----:B------:R0:W-:Y:S01]  /*5050*/  @!P4 STG.E.U8 desc[UR44][R6.64+0x11], R51 ;  /* 0x000011330600c986 */ /* 0x0001e2000c10112c */
[----:B------:R-:W-:Y:S05]  /*5060*/  @P5 BRA `(.L_x_75) ;  /* 0x00000000000c5947 */ /* 0x000fea0003800000 */
[----:B------:R-:W0:Y:S02]  /*5070*/  LDG.E.U8 R80, desc[UR44][R12.64+0x18] ;  /* 0x0000182c0c507981 */ /* 0x000e24000c1e1100 */
[----:B0-----:R-:W-:-:S05]  /*5080*/  PRMT R49, R80, 0x8880, RZ ;  /* 0x0000888050317816 */ /* 0x001fca00000000ff */
[----:B------:R-:W-:-:S07]  /*5090*/  IMAD R88, R49, R74, RZ ;  /* 0x0000004a31587224 */ /* 0x000fce00078e02ff */
.L_x_75:
[----:B------:R-:W-:Y:S05]  /*50a0*/  BSYNC B1 ;  /* 0x0000000000017941 */ /* 0x000fea0003800000 */
.L_x_74:
        /* <DEDUP_REMOVED lines=9> */
.L_x_77:
[----:B------:R-:W-:Y:S05]  /*5140*/  BSYNC B1 ;  /* 0x0000000000017941 */ /* 0x000fea0003800000 */
.L_x_76:
[----:B------:R-:W-:Y:S01]  /*5150*/  @!P4 IMAD R53, R53, R23, R88 ;  /* 0x000000173535c224 */ /* 0x000fe200078e0258 */
[----:B------:R-:W-:Y:S04]  /*5160*/  BSSY B1, `(.L_x_78) ;  /* 0x0000006000017945 */ /* 0x000fe80003800000 */
[----:B------:R0:W-:Y:S01]  /*5170*/  @!P4 STG.E.U8 desc[UR44][R4.64+0x19], R53 ;  /* 0x000019350400c986 */ /* 0x0001e2000c10112c */
[----:B------:R-:W-:Y:S05]  /*5180*/  @P5 BRA `(.L_x_79) ;  /* 0x00000000000c5947 */ /* 0x000fea0003800000 */
[----:B------:R-:W0:Y:S02]  /*5190*/  LDG.E.U8 R80, desc[UR44][R14.64+0x18] ;  /* 0x0000182c0e507981 */ /* 0x000e24000c1e1100 */
[----:B0-----:R-:W-:-:S05]  /*51a0*/  PRMT R49, R80, 0x8880, RZ ;  /* 0x0000888050317816 */ /* 0x001fca00000000ff */
[----:B------:R-:W-:-:S07]  /*51b0*/  IMAD R88, R49, R74, RZ ;  /* 0x0000004a31587224 */ /* 0x000fce00078e02ff */
.L_x_79:
[----:B------:R-:W-:Y:S05]  /*51c0*/  BSYNC B1 ;  /* 0x0000000000017941 */ /* 0x000fea0003800000 */
.L_x_78:
        /* <DEDUP_REMOVED lines=9> */
.L_x_81:
[----:B------:R-:W-:Y:S05]  /*5260*/  BSYNC B1 ;  /* 0x0000000000017941 */ /* 0x000fea0003800000 */
.L_x_80:
[----:B------:R-:W-:Y:S01]  /*5270*/  @!P4 IMAD R55, R55, R23, R88 ;  /* 0x000000173737c224 */ /* 0x000fe200078e0258 */
[----:B------:R-:W-:Y:S04]  /*5280*/  BSSY B1, `(.L_x_82) ;  /* 0x0000006000017945 */ /* 0x000fe80003800000 */
[----:B------:R0:W-:Y:S01]  /*5290*/  @!P4 STG.E.U8 desc[UR44][R6.64+0x19], R55 ;  /* 0x000019370600c986 */ /* 0x0001e2000c10112c */
[----:B------:R-:W-:Y:S05]  /*52a0*/  @P5 BRA `(.L_x_83) ;  /* 0x00000000000c5947 */ /* 0x000fea0003800000 */
[----:B------:R-:W0:Y:S02]  /*52b0*/  LDG.E.U8 R80, desc[UR44][R20.64+0x10] ;  /* 0x0000102c14507981 */ /* 0x000e24000c1e1100 */
[----:B0-----:R-:W-:-:S05]  /*52c0*/  PRMT R49, R80, 0x8880, RZ ;  /* 0x0000888050317816 */ /* 0x001fca00000000ff */
[----:B------:R-:W-:-:S07]  /*52d0*/  IMAD R88, R49, R74, RZ ;  /* 0x0000004a31587224 */ /* 0x000fce00078e02ff */
.L_x_83:
[----:B------:R-:W-:Y:S05]  /*52e0*/  BSYNC B1 ;  /* 0x0000000000017941 */ /* 0x000fea0003800000 */
.L_x_82:
        /* <DEDUP_REMOVED lines=9> */
.L_x_85:
[----:B------:R-:W-:Y:S05]  /*5380*/  BSYNC B1 ;  /* 0x0000000000017941 */ /* 0x000fea0003800000 */
.L_x_84:
[----:B------:R-:W-:Y:S01]  /*5390*/  @!P4 IMAD R41, R41, R23, R88 ;  /* 0x000000172929c224 */ /* 0x000fe200078e0258 */
[----:B------:R-:W-:Y:S04]  /*53a0*/  BSSY B1, `(.L_x_86) ;  /* 0x0000006000017945 */ /* 0x000fe80003800000 */
[----:B------:R0:W-:Y:S01]  /*53b0*/  @!P4 STG.E.U8 desc[UR44][R10.64+0x11], R41 ;  /* 0x000011290a00c986 */ /* 0x0001e2000c10112c */
[----:B------:R-:W-:Y:S05]  /*53c0*/  @P5 BRA `(.L_x_87) ;  /* 0x00000000000c5947 */ /* 0x000fea0003800000 */
[----:B------:R-:W0:Y:S02]  /*53d0*/  LDG.E.U8 R80, desc[UR44][R64.64+0x10] ;  /* 0x0000102c40507981 */ /* 0x000e24000c1e1100 */
[----:B0-----:R-:W-:-:S05]  /*53e0*/  PRMT R41, R80, 0x8880, RZ ;  /* 0x0000888050297816 */ /* 0x001fca00000000ff */
[----:B------:R-:W-:-:S07]  /*53f0*/  IMAD R88, R41, R74, RZ ;  /* 0x0000004a29587224 */ /* 0x000fce00078e02ff */
.L_x_87:
[----:B------:R-:W-:Y:S05]  /*5400*/  BSYNC B1 ;  /* 0x0000000000017941 */ /* 0x000fea0003800000 */
.L_x_86:
        /* <DEDUP_REMOVED lines=9> */
.L_x_89:
[----:B------:R-:W-:Y:S05]  /*54a0*/  BSYNC B1 ;  /* 0x0000000000017941 */ /* 0x000fea0003800000 */
.L_x_88:
[----:B------:R-:W-:Y:S01]  /*54b0*/  @!P4 IMAD R43, R43, R23, R88 ;  /* 0x000000172b2bc224 */ /* 0x000fe200078e0258 */
[----:B------:R-:W-:Y:S04]  /*54c0*/  BSSY B1, `(.L_x_90) ;  /* 0x0000006000017945 */ /* 0x000fe80003800000 */
[----:B------:R0:W-:Y:S01]  /*54d0*/  @!P4 STG.E.U8 desc[UR44][R8.64+0x11], R43 ;  /* 0x0000112b0800c986 */ /* 0x0001e2000c10112c */
[----:B------:R-:W-:Y:S05]  /*54e0*/  @P5 BRA `(.L_x_91) ;  /* 0x00000000000c5947 */ /* 0x000fea0003800000 */
[----:B------:R-:W0:Y:S02]  /*54f0*/  LDG.E.U8 R80, desc[UR44][R20.64+0x18] ;  /* 0x0000182c14507981 */ /* 0x000e24000c1e1100 */
[----:B0-----:R-:W-:-:S05]  /*5500*/  PRMT R41, R80, 0x8880, RZ ;  /* 0x0000888050297816 */ /* 0x001fca00000000ff */
[----:B------:R-:W-:-:S07]  /*5510*/  IMAD R88, R41, R74, RZ ;  /* 0x0000004a29587224 */ /* 0x000fce00078e02ff */
.L_x_91:
[----:B------:R-:W-:Y:S05]  /*5520*/  BSYNC B1 ;  /* 0x0000000000017941 */ /* 0x000fea0003800000 */
.L_x_90:
        /* <DEDUP_REMOVED lines=9> */
.L_x_93:
[----:B------:R-:W-:Y:S05]  /*55c0*/  BSYNC B1 ;  /* 0x0000000000017941 */ /* 0x000fea0003800000 */
.L_x_92:
[----:B------:R-:W-:Y:S01]  /*55d0*/  @!P4 IMAD R45, R45, R23, R88 ;  /* 0x000000172d2dc224 */ /* 0x000fe200078e0258 */
[----:B------:R-:W-:Y:S04]  /*55e0*/  BSSY B1, `(.L_x_94) ;  /* 0x0000006000017945 */ /* 0x000fe80003800000 */
[----:B------:R0:W-:Y:S01]  /*55f0*/  @!P4 STG.E.U8 desc[UR44][R10.64+0x19], R45 ;  /* 0x0000192d0a00c986 */ /* 0x0001e2000c10112c */
[----:B------:R-:W-:Y:S05]  /*5600*/  @P5 BRA `(.L_x_95) ;  /* 0x00000000000c5947 */ /* 0x000fea0003800000 */
[----:B------:R-:W0:Y:S02]  /*5610*/  LDG.E.U8 R80, desc[UR44][R64.64+0x18] ;  /* 0x0000182c40507981 */ /* 0x000e24000c1e1100 */
[----:B0-----:R-:W-:-:S05]  /*5620*/  PRMT R41, R80, 0x8880, RZ ;  /* 0x0000888050297816 */ /* 0x001fca00000000ff */
[----:B------:R-:W-:-:S07]  /*5630*/  IMAD R88, R41, R74, RZ ;  /* 0x0000004a29587224 */ /* 0x000fce00078e02ff */
.L_x_95:
[----:B------:R-:W-:Y:S05]  /*5640*/  BSYNC B1 ;  /* 0x0000000000017941 */ /* 0x000fea0003800000 */
.L_x_94:
        /* <DEDUP_REMOVED lines=9> */
.L_x_97:
[----:B------:R-:W-:Y:S05]  /*56e0*/  BSYNC B1 ;  /* 0x0000000000017941 */ /* 0x000fea0003800000 */
.L_x_96:
[----:B------:R-:W-:Y:S01]  /*56f0*/  @!P4 IMAD R47, R47, R23, R88 ;  /* 0x000000172f2fc224 */ /* 0x000fe200078e0258 */
[----:B------:R-:W-:Y:S04]  /*5700*/  BSSY B1, `(.L_x_98) ;  /* 0x0000006000017945 */ /* 0x000fe80003800000 */
[----:B------:R0:W-:Y:S01]  /*5710*/  @!P4 STG.E.U8 desc[UR44][R8.64+0x19], R47 ;  /* 0x0000192f0800c986 */ /* 0x0001e2000c10112c */
[----:B------:R-:W-:Y:S05]  /*5720*/  @P5 BRA `(.L_x_99) ;  /* 0x00000000000c5947 */ /* 0x000fea0003800000 */
[----:B------:R-:W0:Y:S02]  /*5730*/  LDG.E.U8 R80, desc[UR44][R12.64+0x20] ;  /* 0x0000202c0c507981 */ /* 0x000e24000c1e1100 */
[----:B0-----:R-:W-:-:S05]  /*5740*/  PRMT R41, R80, 0x8880, RZ ;  /* 0x0000888050297816 */ /* 0x001fca00000000ff */
[----:B------:R-:W-:-:S07]  /*5750*/  IMAD R88, R41, R74, RZ ;  /* 0x0000004a29587224 */ /* 0x000fce00078e02ff */
.L_x_99:
[----:B------:R-:W-:Y:S05]  /*5760*/  BSYNC B1 ;  /* 0x0000000000017941 */ /* 0x000fea0003800000 */
.L_x_98:
        /* <DEDUP_REMOVED lines=9> */
.L_x_101:
[----:B------:R-:W-:Y:S05]  /*5800*/  BSYNC B1 ;  /* 0x0000000000017941 */ /* 0x000fea0003800000 */
.L_x_100:
[----:B------:R-:W-:Y:S01]  /*5810*/  @!P4 IMAD R33, R33, R23, R88 ;  /* 0x000000172121c224 */ /* 0x000fe200078e0258 */
[----:B------:R-:W-:Y:S04]  /*5820*/  BSSY B1, `(.L_x_102) ;  /* 0x0000006000017945 */ /* 0x000fe80003800000 */
[----:B------:R0:W-:Y:S01]  /*5830*/  @!P4 STG.E.U8 desc[UR44][R4.64+0x21], R33 ;  /* 0x000021210400c986 */ /* 0x0001e2000c10112c */
[----:B------:R-:W-:Y:S05]  /*5840*/  @P5 BRA `(.L_x_103) ;  /* 0x00000000000c5947 */ /* 0x000fea0003800000 */
[----:B------:R-:W0:Y:S02]  /*5850*/  LDG.E.U8 R80, desc[UR44][R14.64+0x20] ;  /* 0x0000202c0e507981 */ /* 0x000e24000c1e1100 */
[----:B0-----:R-:W-:-:S05]  /*5860*/  PRMT R33, R80, 0x8880, RZ ;  /* 0x0000888050217816 */ /* 0x001fca00000000ff */
[----:B------:R-:W-:-:S07]  /*5870*/  IMAD R88, R33, R74, RZ ;  /* 0x0000004a21587224 */ /* 0x000fce00078e02ff */
.L_x_103:
[----:B------:R-:W-:Y:S05]  /*5880*/  BSYNC B1 ;  /* 0x0000000000017941 */ /* 0x000fea0003800000 */
.L_x_102:
[C---:B------:R-:W-:Y:S01]  /*5890*/  ISETP.LT.OR P4, PT, R3.reuse, 0x22, !P0 ;  /* 0x000000220300780c */ /* 0x040fe20004781670 */
[----:B0-----:R-:W-:Y:S01]  /*58a0*/  @!P5 IMAD R33, R34, R23, R88 ;  /* 0x000000172221d224 */ /* 0x001fe200078e0258 */
[----:B------:R-:W-:Y:S04]  /*58b0*/  BSSY B1, `(.L_x_104) ;  /* 0x0000008000017945 */ /* 0x000fe80003800000 */
[----:B------:R0:W-:Y:S01]  /*58c0*/  @!P5 STG.E.U8 desc[UR44][R6.64+0x20], R33 ;  /* 0x000020210600d986 */ /* 0x0001e2000c10112c */
[C---:B------:R-:W-:Y:S02]  /*58d0*/  ISETP.LT.OR P5, PT, R3.reuse, 0x29, !P3 ;  /* 0x000000290300780c */ /* 0x040fe40005fa1670 */
[----:B------:R-:W-:-:S04]  /*58e0*/  ISETP.LT.OR P3, PT, R3, 0x2a, !P3 ;  /* 0x0000002a0300780c */ /* 0x000fc80005f61670 */
[----:B------:R-:W-:Y:S09]  /*58f0*/  @P4 BRA `(.L_x_105) ;  /* 0x00000000000c4947 */ /* 0x000ff20003800000 */
[----:B------:R-:W0:Y:S02]  /*5900*/  LDG.E.U8 R80, desc[UR44][R14.64+0x21] ;  /* 0x0000212c0e507981 */ /* 0x000e24000c1e1100 */
[----:B0-----:R-:W-:-:S05]  /*5910*/  PRMT R33, R80, 0x8880, RZ ;  /* 0x0000888050217816 */ /* 0x001fca00000000ff */
[----:B------:R-:W-:-:S07]  /*5920*/  IMAD R88, R33, R74, RZ ;  /* 0x0000004a21587224 */ /* 0x000fce00078e02ff */
.L_x_105:
[----:B------:R-:W-:Y:S05]  /*5930*/  BSYNC B1 ;  /* 0x0000000000017941 */ /* 0x000fea0003800000 */
.L_x_104:
[----:B------:R-:W-:Y:S01]  /*5940*/  @!P4 IMAD R35, R35, R23, R88 ;  /* 0x000000172323c224 */ /* 0x000fe200078e0258 */
[----:B------:R-:W-:Y:S04]  /*5950*/  BSSY B1, `(.L_x_106) ;  /* 0x0000006000017945 */ /* 0x000fe80003800000 */
[----:B------:R0:W-:Y:S01]  /*5960*/  @!P4 STG.E.U8 desc[UR44][R6.64+0x21], R35 ;  /* 0x000021230600c986 */ /* 0x0001e2000c10112c */
[----:B------:R-:W-:Y:S05]  /*5970*/  @P5 BRA `(.L_x_107) ;  /* 0x00000000000c5947 */ /* 0x000fea0003800000 */
[----:B------:R-:W0:Y:S02]  /*5980*/  LDG.E.U8 R80, desc[UR44][R12.64+0x28] ;  /* 0x0000282c0c507981 */ /* 0x000e24000c1e1100 */
[----:B0-----:R-:W-:-:S05]  /*5990*/  PRMT R33, R80, 0x8880, RZ ;  /* 0x0000888050217816 */ /* 0x001fca00000000ff */
[----:B------:R-:W-:-:S07]  /*59a0*/  IMAD R88, R33, R74, RZ ;  /* 0x0000004a21587224 */ /* 0x000fce00078e02ff */
.L_x_107:
[----:B------:R-:W-:Y:S05]  /*59b0*/  BSYNC B1 ;  /* 0x0000000000017941 */ /* 0x000fea0003800000 */
.L_x_106:
[----:B0-----:R-:W-:Y:S01]  /*59c0*/  @!P5 IMAD R33, R36, R23, R88 ;  /* 0x000000172421d224 */ /* 0x001fe200078e0258 */
[----:B------:R-:W-:Y:S04]  /*59d0*/  BSSY B1, `(.L_x_108) ;  /* 0x0000006000017945 */ /* 0x000fe80003800000 */
[----:B------:R0:W-:Y:S01]  /*59e0*/  @!P5 STG.E.U8 desc[UR44][R4.64+0x28], R33 ;  /* 0x000028210400d986 */ /* 0x0001e2000c10112c */
[----:B------:R-:W-:Y:S05]  /*59f0*/  @P3 BRA `(.L_x_109) ;  /* 0x00000000000c3947 */ /* 0x000fea0003800000 */
[----:B------:R-:W0:Y:S02]  /*5a00*/  LDG.E.U8 R80, desc[UR44][R12.64+0x29] ;  /* 0x0000292c0c507981 */ /* 0x000e24000c1e1100 */
[----:B0-----:R-:W-:-:S05]  /*5a10*/  PRMT R33, R80, 0x8880, RZ ;  /* 0x0000888050217816 */ /* 0x001fca00000000ff */
[----:B------:R-:W-:-:S07]  /*5a20*/  IMAD R88, R33, R74, RZ ;  /* 0x0000004a21587224 */ /* 0x000fce00078e02ff */
.L_x_109:
[----:B------:R-:W-:Y:S05]  /*5a30*/  BSYNC B1 ;  /* 0x0000000000017941 */ /* 0x000fea0003800000 */
.L_x_108:
[----:B------:R-:W-:Y:S01]  /*5a40*/  ISETP.LT.OR P4, PT, R3, 0x29, !P0 ;  /* 0x000000290300780c */ /* 0x000fe20004781670 */
[----:B------:R-:W-:Y:S01]  /*5a50*/  @!P3 IMAD R37, R37, R23, R88 ;  /* 0x000000172525b224 */ /* 0x000fe200078e0258 */
[----:B------:R-:W-:Y:S01]  /*5a60*/  BSSY B1, `(.L_x_110) ;  /* 0x0000009000017945 */ /* 0x000fe20003800000 */
[C---:B------:R-:W-:Y:S02]  /*5a70*/  ISETP.LT.OR P0, PT, R3.reuse, 0x2a, !P0 ;  /* 0x0000002a0300780c */ /* 0x040fe40004701670 */
[C---:B------:R-:W-:Y:S01]  /*5a80*/  ISETP.LT.OR P5, PT, R3.reuse, 0x21, !P1 ;  /* 0x000000210300780c */ /* 0x040fe20004fa1670 */
[----:B------:R0:W-:Y:S01]  /*5a90*/  @!P3 STG.E.U8 desc[UR44][R4.64+0x29], R37 ;  /* 0x000029250400b986 */ /* 0x0001e2000c10112c */
[----:B------:R-:W-:-:S06]  /*5aa0*/  ISETP.LT.OR P3, PT, R3, 0x22, !P1 ;  /* 0x000000220300780c */ /* 0x000fcc0004f61670 */
[----:B------:R-:W-:Y:S07]  /*5ab0*/  @P4 BRA `(.L_x_111) ;  /* 0x00000000000c4947 */ /* 0x000fee0003800000 */
[----:B------:R-:W0:Y:S02]  /*5ac0*/  LDG.E.U8 R80, desc[UR44][R14.64+0x28] ;  /* 0x0000282c0e507981 */ /* 0x000e24000c1e1100 */
[----:B01----:R-:W-:-:S05]  /*5ad0*/  PRMT R5, R80, 0x8880, RZ ;  /* 0x0000888050057816 */ /* 0x003fca00000000ff */
[----:B------:R-:W-:-:S07]  /*5ae0*/  IMAD R88, R5, R74, RZ ;  /* 0x0000004a05587224 */ /* 0x000fce00078e02ff */
.L_x_111:
[----:B------:R-:W-:Y:S05]  /*5af0*/  BSYNC B1 ;  /* 0x0000000000017941 */ /* 0x000fea0003800000 */
.L_x_110:
[----:B01----:R-:W-:Y:S01]  /*5b00*/  @!P4 IMAD R5, R38, R23, R88 ;  /* 0x000000172605c224 */ /* 0x003fe200078e0258 */
[----:B------:R-:W-:Y:S04]  /*5b10*/  BSSY B1, `(.L_x_112) ;  /* 0x0000006000017945 */ /* 0x000fe80003800000 */
[----:B------:R0:W-:Y:S01]  /*5b20*/  @!P4 STG.E.U8 desc[UR44][R6.64+0x28], R5 ;  /* 0x000028050600c986 */ /* 0x0001e2000c10112c */
[----:B------:R-:W-:Y:S05]  /*5b30*/  @P0 BRA `(.L_x_113) ;  /* 0x00000000000c0947 */ /* 0x000fea0003800000 */
[----:B------:R-:W0:Y:S02]  /*5b40*/  LDG.E.U8 R80, desc[UR44][R14.64+0x29] ;  /* 0x0000292c0e507981 */ /* 0x000e24000c1e1100 */
[----:B0-----:R-:W-:-:S05]  /*5b50*/  PRMT R5, R80, 0x8880, RZ ;  /* 0x0000888050057816 */ /* 0x001fca00000000ff */
[----:B------:R-:W-:-:S07]  /*5b60*/  IMAD R88, R5, R74, RZ ;  /* 0x0000004a05587224 */ /* 0x000fce00078e02ff */
.L_x_113:
[----:B------:R-:W-:Y:S05]  /*5b70*/  BSYNC B1 ;  /* 0x0000000000017941 */ /* 0x000fea0003800000 */
.L_x_112:
[----:B------:R-:W-:Y:S01]  /*5b80*/  @!P0 IMAD R39, R39, R23, R88 ;  /* 0x0000001727278224 */ /* 0x000fe200078e0258 */
[----:B------:R-:W-:Y:S04]  /*5b90*/  BSSY B1, `(.L_x_114) ;  /* 0x0000006000017945 */ /* 0x000fe80003800000 */
[----:B------:R1:W-:Y:S01]  /*5ba0*/  @!P0 STG.E.U8 desc[UR44][R6.64+0x29], R39 ;  /* 0x0000292706008986 */ /* 0x0003e2000c10112c */
[----:B------:R-:W-:Y:S05]  /*5bb0*/  @P5 BRA `(.L_x_115) ;  /* 0x00000000000c5947 */ /* 0x000fea0003800000 */
[----:B------:R-:W0:Y:S02]  /*5bc0*/  LDG.E.U8 R80, desc[UR44][R20.64+0x20] ;  /* 0x0000202c14507981 */ /* 0x000e24000c1e1100 */
[----:B0-----:R-:W-:-:S05]  /*5bd0*/  PRMT R5, R80, 0x8880, RZ ;  /* 0x0000888050057816 */ /* 0x001fca00000000ff */
[----:B------:R-:W-:-:S07]  /*5be0*/  IMAD R88, R5, R74, RZ ;  /* 0x0000004a05587224 */ /* 0x000fce00078e02ff */
.L_x_115:
[----:B------:R-:W-:Y:S05]  /*5bf0*/  BSYNC B1 ;  /* 0x0000000000017941 */ /* 0x000fea0003800000 */
.L_x_114:
[----:B0-----:R-:W-:Y:S01]  /*5c00*/  @!P5 IMAD R5, R24, R23, R88 ;  /* 0x000000171805d224 */ /* 0x001fe200078e0258 */
[----:B------:R-:W-:Y:S04]  /*5c10*/  BSSY B1, `(.L_x_116) ;  /* 0x0000006000017945 */ /* 0x000fe80003800000 */
[----:B------:R0:W-:Y:S01]  /*5c20*/  @!P5 STG.E.U8 desc[UR44][R10.64+0x20], R5 ;  /* 0x000020050a00d986 */ /* 0x0001e2000c10112c */
[----:B------:R-:W-:Y:S05]  /*5c30*/  @P3 BRA `(.L_x_117) ;  /* 0x00000000000c3947 */ /* 0x000fea0003800000 */
[----:B------:R-:W0:Y:S02]  /*5c40*/  LDG.E.U8 R80, desc[UR44][R20.64+0x21] ;  /* 0x0000212c14507981 */ /* 0x000e24000c1e1100 */
[----:B0-----:R-:W-:-:S05]  /*5c50*/  PRMT R5, R80, 0x8880, RZ ;  /* 0x0000888050057816 */ /* 0x001fca00000000ff */
[----:B------:R-:W-:-:S07]  /*5c60*/  IMAD R88, R5, R74, RZ ;  /* 0x0000004a05587224 */ /* 0x000fce00078e02ff */
.L_x_117:
[----:B------:R-:W-:Y:S05]  /*5c70*/  BSYNC B1 ;  /* 0x0000000000017941 */ /* 0x000fea0003800000 */
.L_x_116:
[----:B------:R-:W-:Y:S01]  /*5c80*/  ISETP.LT.OR P4, PT, R3, 0x21, !P2 ;  /* 0x000000210300780c */ /* 0x000fe20005781670 */
[----:B------:R-:W-:Y:S01]  /*5c90*/  @!P3 IMAD R25, R25, R23, R88 ;  /* 0x000000171919b224 */ /* 0x000fe200078e0258 */
[----:B------:R-:W-:Y:S01]  /*5ca0*/  BSSY B1, `(.L_x_118) ;  /* 0x000000a000017945 */ /* 0x000fe20003800000 */
[C---:B------:R-:W-:Y:S02]  /*5cb0*/  ISETP.LT.OR P0, PT, R3.reuse, 0x22, !P2 ;  /* 0x000000220300780c */ /* 0x040fe40005701670 */
[C---:B------:R-:W-:Y:S01]  /*5cc0*/  ISETP.LT.OR P5, PT, R3.reuse, 0x29, !P2 ;  /* 0x000000290300780c */ /* 0x040fe200057a1670 */
[----:B------:R0:W-:Y:S01]  /*5cd0*/  @!P3 STG.E.U8 desc[UR44][R10.64+0x21], R25 ;  /* 0x000021190a00b986 */ /* 0x0001e2000c10112c */
[C---:B------:R-:W-:Y:S02]  /*5ce0*/  ISETP.LT.OR P3, PT, R3.reuse, 0x29, !P1 ;  /* 0x000000290300780c */ /* 0x040fe40004f61670 */
[----:B------:R-:W-:-:S04]  /*5cf0*/  ISETP.LT.OR P1, PT, R3, 0x2a, !P1 ;  /* 0x0000002a0300780c */ /* 0x000fc80004f21670 */
[----:B------:R-:W-:Y:S09]  /*5d00*/  @P4 BRA `(.L_x_119) ;  /* 0x00000000000c4947 */ /* 0x000ff20003800000 */
[----:B------:R-:W0:Y:S02]  /*5d10*/  LDG.E.U8 R80, desc[UR44][R64.64+0x20] ;  /* 0x0000202c40507981 */ /* 0x000e24000c1e1100 */
[----:B0-----:R-:W-:-:S05]  /*5d20*/  PRMT R5, R80, 0x8880, RZ ;  /* 0x0000888050057816 */ /* 0x001fca00000000ff */
[----:B------:R-:W-:-:S07]  /*5d30*/  IMAD R88, R5, R74, RZ ;  /* 0x0000004a05587224 */ /* 0x000fce00078e02ff */
.L_x_119:
[----:B------:R-:W-:Y:S05]  /*5d40*/  BSYNC B1 ;  /* 0x0000000000017941 */ /* 0x000fea0003800000 */
.L_x_118:
[----:B0-----:R-:W-:Y:S01]  /*5d50*/  @!P4 IMAD R5, R26, R23, R88 ;  /* 0x000000171a05c224 */ /* 0x001fe200078e0258 */
[----:B------:R-:W-:Y:S04]  /*5d60*/  BSSY B1, `(.L_x_120) ;  /* 0x0000006000017945 */ /* 0x000fe80003800000 */
[----:B------:R0:W-:Y:S01]  /*5d70*/  @!P4 STG.E.U8 desc[UR44][R8.64+0x20], R5 ;  /* 0x000020050800c986 */ /* 0x0001e2000c10112c */
[----:B------:R-:W-:Y:S05]  /*5d80*/  @P0 BRA `(.L_x_121) ;  /* 0x00000000000c0947 */ /* 0x000fea0003800000 */
[----:B------:R-:W0:Y:S02]  /*5d90*/  LDG.E.U8 R80, desc[UR44][R64.64+0x21] ;  /* 0x0000212c40507981 */ /* 0x000e24000c1e1100 */
[----:B0-----:R-:W-:-:S05]  /*5da0*/  PRMT R5, R80, 0x8880, RZ ;  /* 0x0000888050057816 */ /* 0x001fca00000000ff */
[----:B------:R-:W-:-:S07]  /*5db0*/  IMAD R88, R5, R74, RZ ;  /* 0x0000004a05587224 */ /* 0x000fce00078e02ff */
.L_x_121:
[----:B------:R-:W-:Y:S05]  /*5dc0*/  BSYNC B1 ;  /* 0x0000000000017941 */ /* 0x000fea0003800000 */
.L_x_120:
[----:B------:R-:W-:Y:S01]  /*5dd0*/  @!P0 IMAD R27, R27, R23, R88 ;  /* 0x000000171b1b8224 */ /* 0x000fe200078e0258 */
[----:B------:R-:W-:Y:S04]  /*5de0*/  BSSY B1, `(.L_x_122) ;  /* 0x0000006000017945 */ /* 0x000fe80003800000 */
[----:B------:R0:W-:Y:S01]  /*5df0*/  @!P0 STG.E.U8 desc[UR44][R8.64+0x21], R27 ;  /* 0x0000211b08008986 */ /* 0x0001e2000c10112c */
[----:B------:R-:W-:Y:S05]  /*5e00*/  @P3 BRA `(.L_x_123) ;  /* 0x00000000000c3947 */ /* 0x000fea0003800000 */
[----:B------:R-:W0:Y:S02]  /*5e10*/  LDG.E.U8 R80, desc[UR44][R20.64+0x28] ;  /* 0x0000282c14507981 */ /* 0x000e24000c1e1100 */
[----:B0-----:R-:W-:-:S05]  /*5e20*/  PRMT R5, R80, 0x8880, RZ ;  /* 0x0000888050057816 */ /* 0x001fca00000000ff */
[----:B------:R-:W-:-:S07]  /*5e30*/  IMAD R88, R5, R74, RZ ;  /* 0x0000004a05587224 */ /* 0x000fce00078e02ff */
.L_x_123:
[----:B------:R-:W-:Y:S05]  /*5e40*/  BSYNC B1 ;  /* 0x0000000000017941 */ /* 0x000fea0003800000 */
.L_x_122:
[----:B0-----:R-:W-:Y:S01]  /*5e50*/  @!P3 IMAD R5, R28, R23, R88 ;  /* 0x000000171c05b224 */ /* 0x001fe200078e0258 */
[----:B------:R-:W-:Y:S04]  /*5e60*/  BSSY B1, `(.L_x_124) ;  /* 0x0000006000017945 */ /* 0x000fe80003800000 */
[----:B------:R0:W-:Y:S01]  /*5e70*/  @!P3 STG.E.U8 desc[UR44][R10.64+0x28], R5 ;  /* 0x000028050a00b986 */ /* 0x0001e2000c10112c */
[----:B------:R-:W-:Y:S05]  /*5e80*/  @P1 BRA `(.L_x_125) ;  /* 0x00000000000c1947 */ /* 0x000fea0003800000 */
[----:B------:R-:W0:Y:S02]  /*5e90*/  LDG.E.U8 R80, desc[UR44][R20.64+0x29] ;  /* 0x0000292c14507981 */ /* 0x000e24000c1e1100 */
[----:B0-----:R-:W-:-:S05]  /*5ea0*/  PRMT R5, R80, 0x8880, RZ ;  /* 0x0000888050057816 */ /* 0x001fca00000000ff */
[----:B------:R-:W-:-:S07]  /*5eb0*/  IMAD R88, R5, R74, RZ ;  /* 0x0000004a05587224 */ /* 0x000fce00078e02ff */
.L_x_125:
[----:B------:R-:W-:Y:S05]  /*5ec0*/  BSYNC B1 ;  /* 0x0000000000017941 */ /* 0x000fea0003800000 */
.L_x_124:
[----:B------:R-:W-:Y:S01]  /*5ed0*/  @!P1 IMAD R29, R29, R23, R88 ;  /* 0x000000171d1d9224 */ /* 0x000fe200078e0258 */
[----:B------:R-:W-:Y:S04]  /*5ee0*/  BSSY B1, `(.L_x_126) ;  /* 0x0000006000017945 */ /* 0x000fe80003800000 */
[----:B------:R0:W-:Y:S01]  /*5ef0*/  @!P1 STG.E.U8 desc[UR44][R10.64+0x29], R29 ;  /* 0x0000291d0a009986 */ /* 0x0001e2000c10112c */
[----:B------:R-:W-:Y:S05]  /*5f00*/  @P5 BRA `(.L_x_127) ;  /* 0x00000000000c5947 */ /* 0x000fea0003800000 */
[----:B------:R-:W0:Y:S02]  /*5f10*/  LDG.E.U8 R80, desc[UR44][R64.64+0x28] ;  /* 0x0000282c40507981 */ /* 0x000e24000c1e1100 */
[----:B0-----:R-:W-:-:S05]  /*5f20*/  PRMT R5, R80, 0x8880, RZ ;  /* 0x0000888050057816 */ /* 0x001fca00000000ff */
[----:B------:R-:W-:-:S07]  /*5f30*/  IMAD R88, R5, R74, RZ ;  /* 0x0000004a05587224 */ /* 0x000fce00078e02ff */
.L_x_127:
[----:B------:R-:W-:Y:S05]  /*5f40*/  BSYNC B1 ;  /* 0x0000000000017941 */ /* 0x000fea0003800000 */
.L_x_126:
[----:B0-----:R-:W-:Y:S01]  /*5f50*/  @!P5 IMAD R5, R30, R23, R88 ;  /* 0x000000171e05d224 */ /* 0x001fe200078e0258 */
[----:B------:R-:W-:Y:S01]  /*5f60*/  ISETP.LT.OR P2, PT, R3, 0x2a, !P2 ;  /* 0x0000002a0300780c */ /* 0x000fe20005741670 */
[----:B------:R-:W-:Y:S03]  /*5f70*/  BSSY B1, `(.L_x_128) ;  /* 0x0000006000017945 */ /* 0x000fe60003800000 */
[----:B------:R0:W-:Y:S09]  /*5f80*/  @!P5 STG.E.U8 desc[UR44][R8.64+0x28], R5 ;  /* 0x000028050800d986 */ /* 0x0001f2000c10112c */
[----:B------:R-:W-:Y:S05]  /*5f90*/  @P2 BRA `(.L_x_129) ;  /* 0x00000000000c2947 */ /* 0x000fea0003800000 */
[----:B------:R-:W5:Y:S02]  /*5fa0*/  LDG.E.U8 R80, desc[UR44][R64.64+0x29] ;  /* 0x0000292c40507981 */ /* 0x000f64000c1e1100 */
[----:B-----5:R-:W-:-:S05]  /*5fb0*/  PRMT R3, R80, 0x8880, RZ ;  /* 0x0000888050037816 */ /* 0x020fca00000000ff */
[----:B------:R-:W-:-:S07]  /*5fc0*/  IMAD R88, R3, R74, RZ ;  /* 0x0000004a03587224 */ /* 0x000fce00078e02ff */
.L_x_129:
[----:B------:R-:W-:Y:S05]  /*5fd0*/  BSYNC B1 ;  /* 0x0000000000017941 */ /* 0x000fea0003800000 */
.L_x_128:
[----:B------:R-:W-:Y:S01]  /*5fe0*/  IMAD R31, R31, R23, R88 ;  /* 0x000000171f1f7224 */ /* 0x000fe200078e0258 */
[----:B------:R-:W-:Y:S06]  /*5ff0*/  @P2 BRA `(.L_x_130) ;  /* 0x0000000800582947 */ /* 0x000fec0003800000 */
[----:B------:R0:W-:Y:S01]  /*6000*/  STG.E.U8 desc[UR44][R8.64+0x29], R31 ;  /* 0x0000291f08007986 */ /* 0x0001e2000c10112c */
[----:B------:R-:W-:Y:S05]  /*6010*/  BRA `(.L_x_130) ;  /* 0x0000000800507947 */ /* 0x000fea0003800000 */
.L_x_33:
[C---:B------:R-:W-:Y:S02]  /*6020*/  ISETP.GE.AND P2, PT, R94.reuse, 0x1, PT ;  /* 0x000000015e00780c */ /* 0x040fe40003f46270 */
[----:B------:R-:W-:Y:S02]  /*6030*/  ISETP.GE.AND P3, PT, R94, 0x9, PT ;  /* 0x000000095e00780c */ /* 0x000fe40003f66270 */
[C---:B------:R-:W-:Y:S02]  /*6040*/  ISETP.LT.OR P4, PT, R3.reuse, 0x1, !P2 ;  /* 0x000000010300780c */ /* 0x040fe40005781670 */
[C---:B------:R-:W-:Y:S02]  /*6050*/  ISETP.LT.OR P5, PT, R3.reuse, 0x2, !P2 ;  /* 0x000000020300780c */ /* 0x040fe400057a1670 */
[C---:B------:R-:W-:Y:S02]  /*6060*/  ISETP.LT.OR P0, PT, R3.reuse, 0x1, !P3 ;  /* 0x000000010300780c */ /* 0x040fe40005f01670 */
[----:B------:R-:W-:-:S07]  /*6070*/  ISETP.LT.OR P1, PT, R3, 0x2, !P3 ;  /* 0x000000020300780c */ /* 0x000fce0005f21670 */
[-C--:B------:R-:W-:Y:S02]  /*6080*/  @!P4 IMAD R13, R64, R23.reuse, RZ ;  /* 0x00000017400dc224 */ /* 0x080fe400078e02ff */
[-C--:B------:R-:W-:Y:S02]  /*6090*/  @!P5 IMAD R65, R65, R23.reuse, RZ ;  /* 0x000000174141d224 */ /* 0x080fe400078e02ff */
[-C--:B------:R-:W-:Y:S01]  /*60a0*/  @!P0 IMAD R15, R66, R23.reuse, RZ ;  /* 0x00000017420f8224 */ /* 0x080fe200078e02ff */
[----:B------:R0:W-:Y:S01]  /*60b0*/  @!P4 STG.E.U8 desc[UR44][R4.64], R13 ;  /* 0x0000000d0400c986 */ /* 0x0001e2000c10112c */
[----:B------:R-:W-:Y:S01]  /*60c0*/  ISETP.LT.OR P4, PT, R3, 0x9, !P2 ;  /* 0x000000090300780c */ /* 0x000fe20005781670 */
[----:B------:R-:W-:Y:S02]  /*60d0*/  @!P1 IMAD R67, R67, R23, RZ ;  /* 0x0000001743439224 */ /* 0x000fe400078e02ff */
[----:B------:R-:W-:Y:S01]  /*60e0*/  @!P5 STG.E.U8 desc[UR44][R4.64+0x1], R65 ;  /* 0x000001410400d986 */ /* 0x000fe2000c10112c */
[----:B------:R-:W-:-:S03]  /*60f0*/  ISETP.LT.OR P5, PT, R3, 0xa, !P2 ;  /* 0x0000000a0300780c */ /* 0x000fc600057a1670 */
[----:B------:R1:W-:Y:S01]  /*6100*/  @!P0 STG.E.U8 desc[UR44][R6.64], R15 ;  /* 0x0000000f06008986 */ /* 0x0003e2000c10112c */
[----:B------:R-:W-:-:S03]  /*6110*/  ISETP.LT.OR P0, PT, R3, 0x9, !P3 ;  /* 0x000000090300780c */ /* 0x000fc60005f01670 */
[----:B------:R-:W-:Y:S01]  /*6120*/  @!P1 STG.E.U8 desc[UR44][R6.64+0x1], R67 ;  /* 0x0000014306009986 */ /* 0x000fe2000c10112c */
[----:B------:R-:W-:Y:S01]  /*6130*/  ISETP.GE.AND P1, PT, R94, 0x81, PT ;  /* 0x000000815e00780c */ /* 0x000fe20003f26270 */
[----:B------:R-:W-:-:S04]  /*6140*/  @!P4 IMAD R21, R68, R23, RZ ;  /* 0x000000174415c224 */ /* 0x000fc800078e02ff */
[-C--:B------:R-:W-:Y:S01]  /*6150*/  @!P5 IMAD R69, R69, R23.reuse, RZ ;  /* 0x000000174545d224 */ /* 0x080fe200078e02ff */
[----:B------:R2:W-:Y:S01]  /*6160*/  @!P4 STG.E.U8 desc[UR44][R4.64+0x8], R21 ;  /* 0x000008150400c986 */ /* 0x0005e2000c10112c */
[C---:B------:R-:W-:Y:S02]  /*6170*/  ISETP.LT.OR P4, PT, R3.reuse, 0xa, !P3 ;  /* 0x0000000a0300780c */ /* 0x040fe40005f81670 */
[----:B0-----:R-:W-:Y:S01]  /*6180*/  @!P0 IMAD R13, R70, R23, RZ ;  /* 0x00000017460d8224 */ /* 0x001fe200078e02ff */
[----:B------:R-:W-:Y:S01]  /*6190*/  @!P5 STG.E.U8 desc[UR44][R4.64+0x9], R69 ;  /* 0x000009450400d986 */ /* 0x000fe2000c10112c */
[----:B------:R-:W-:-:S03]  /*61a0*/  ISETP.LT.OR P5, PT, R3, 0x1, !P1 ;  /* 0x000000010300780c */ /* 0x000fc60004fa1670 */
[----:B------:R0:W-:Y:S01]  /*61b0*/  @!P0 STG.E.U8 desc[UR44][R6.64+0x8], R13 ;  /* 0x0000080d06008986 */ /* 0x0001e2000c10112c */
[----:B------:R-:W-:-:S05]  /*61c0*/  ISETP.GE.AND P0, PT, R94, 0x89, PT ;  /* 0x000000895e00780c */ /* 0x000fca0003f06270 */
[----:B------:R-:W-:-:S04]  /*61d0*/  @!P4 IMAD R71, R71, R23, RZ ;  /* 0x000000174747c224 */ /* 0x000fc800078e02ff */
[----:B-1----:R-:W-:Y:S01]  /*61e0*/  @!P5 IMAD R15, R56, R23, RZ ;  /* 0x00000017380fd224 */ /* 0x002fe200078e02ff */
[----:B------:R-:W-:Y:S01]  /*61f0*/  @!P4 STG.E.U8 desc[UR44][R6.64+0x9], R71 ;  /* 0x000009470600c986 */ /* 0x000fe2000c10112c */
[----:B------:R-:W-:-:S03]  /*6200*/  ISETP.LT.OR P4, PT, R3, 0x2, !P1 ;  /* 0x000000020300780c */ /* 0x000fc60004f81670 */
[----:B------:R1:W-:Y:S01]  /*6210*/  @!P5 STG.E.U8 desc[UR44][R10.64], R15 ;  /* 0x0000000f0a00d986 */ /* 0x0003e2000c10112c */
[----:B------:R-:W-:-:S09]  /*6220*/  ISETP.LT.OR P5, PT, R3, 0x1, !P0 ;  /* 0x000000010300780c */ /* 0x000fd200047a1670 */
[----:B------:R-:W-:-:S04]  /*6230*/  @!P4 IMAD R57, R57, R23, RZ ;  /* 0x000000173939c224 */ /* 0x000fc800078e02ff */
[----:B--2---:R-:W-:Y:S01]  /*6240*/  @!P5 IMAD R21, R58, R23, RZ ;  /* 0x000000173a15d224 */ /* 0x004fe200078e02ff */
[----:B------:R-:W-:Y:S01]  /*6250*/  @!P4 STG.E.U8 desc[UR44][R10.64+0x1], R57 ;  /* 0x000001390a00c986 */ /* 0x000fe2000c10112c */
[----:B------:R-:W-:-:S03]  /*6260*/  ISETP.LT.OR P4, PT, R3, 0x2, !P0 ;  /* 0x000000020300780c */ /* 0x000fc60004781670 */
[----:B------:R2:W-:Y:S01]  /*6270*/  @!P5 STG.E.U8 desc[UR44][R8.64], R21 ;  /* 0x000000150800d986 */ /* 0x0005e2000c10112c */
[----:B------:R-:W-:-:S09]  /*6280*/  ISETP.LT.OR P5, PT, R3, 0x9, !P1 ;  /* 0x000000090300780c */ /* 0x000fd20004fa1670 */
[----:B------:R-:W-:-:S04]  /*6290*/  @!P4 IMAD R59, R59, R23, RZ ;  /* 0x000000173b3bc224 */ /* 0x000fc800078e02ff */
[----:B0-----:R-:W-:Y:S01]  /*62a0*/  @!P5 IMAD R13, R60, R23, RZ ;  /* 0x000000173c0dd224 */ /* 0x001fe200078e02ff */
[----:B------:R-:W-:Y:S01]  /*62b0*/  @!P4 STG.E.U8 desc[UR44][R8.64+0x1], R59 ;  /* 0x0000013b0800c986 */ /* 0x000fe2000c10112c */
[----:B------:R-:W-:-:S03]  /*62c0*/  ISETP.LT.OR P4, PT, R3, 0xa, !P1 ;  /* 0x0000000a0300780c */ /* 0x000fc60004f81670 */
[----:B------:R0:W-:Y:S01]  /*62d0*/  @!P5 STG.E.U8 desc[UR44][R10.64+0x8], R13 ;  /* 0x0000080d0a00d986 */ /* 0x0001e2000c10112c */
[----:B------:R-:W-:-:S09]  /*62e0*/  ISETP.LT.OR P5, PT, R3, 0x9, !P0 ;  /* 0x000000090300780c */ /* 0x000fd200047a1670 */
        /* <DEDUP_REMOVED lines=65> */
[C---:B------:R-:W-:Y:S02]  /*6700*/  ISETP.LT.OR P5, PT, R3.reuse, 0x29, !P2 ;  /* 0x000000290300780c */ /* 0x040fe400057a1670 */
[----:B------:R-:W-:-:S07]  /*6710*/  ISETP.LT.OR P2, PT, R3, 0x2a, !P2 ;  /* 0x0000002a0300780c */ /* 0x000fce0005741670 */
[----:B------:R-:W-:-:S04]  /*6720*/  @!P4 IMAD R35, R35, R23, RZ ;  /* 0x000000172323c224 */ /* 0x000fc800078e02ff */
[-C--:B0-----:R-:W-:Y:S01]  /*6730*/  @!P5 IMAD R13, R36, R23.reuse, RZ ;  /* 0x00000017240dd224 */ /* 0x081fe200078e02ff */
[----:B------:R-:W-:Y:S01]  /*6740*/  @!P4 STG.E.U8 desc[UR44][R6.64+0x21], R35 ;  /* 0x000021230600c986 */ /* 0x000fe2000c10112c */
[----:B------:R-:W-:Y:S01]  /*6750*/  @!P2 IMAD R37, R37, R23, RZ ;  /* 0x000000172525a224 */ /* 0x000fe200078e02ff */
[C---:B------:R-:W-:Y:S02]  /*6760*/  ISETP.LT.OR P4, PT, R3.reuse, 0x29, !P3 ;  /* 0x000000290300780c */ /* 0x040fe40005f81670 */
[C---:B------:R-:W-:Y:S01]  /*6770*/  ISETP.LT.OR P3, PT, R3.reuse, 0x2a, !P3 ;  /* 0x0000002a0300780c */ /* 0x040fe20005f61670 */
[----:B------:R-:W-:Y:S01]  /*6780*/  @!P5 STG.E.U8 desc[UR44][R4.64+0x28], R13 ;  /* 0x0000280d0400d986 */ /* 0x000fe2000c10112c */
[----:B------:R-:W-:-:S03]  /*6790*/  ISETP.LT.OR P5, PT, R3, 0x21, !P1 ;  /* 0x000000210300780c */ /* 0x000fc60004fa1670 */
[----:B------:R0:W-:Y:S01]  /*67a0*/  @!P2 STG.E.U8 desc[UR44][R4.64+0x29], R37 ;  /* 0x000029250400a986 */ /* 0x0001e2000c10112c */
[----:B------:R-:W-:-:S05]  /*67b0*/  ISETP.LT.OR P2, PT, R3, 0x22, !P1 ;  /* 0x000000220300780c */ /* 0x000fca0004f41670 */
[-C--:B-1----:R-:W-:Y:S02]  /*67c0*/  @!P4 IMAD R15, R38, R23.reuse, RZ ;  /* 0x00000017260fc224 */ /* 0x082fe400078e02ff */
[-C--:B------:R-:W-:Y:S02]  /*67d0*/  @!P3 IMAD R39, R39, R23.reuse, RZ ;  /* 0x000000172727b224 */ /* 0x080fe400078e02ff */
[-C--:B--2---:R-:W-:Y:S01]  /*67e0*/  @!P5 IMAD R21, R24, R23.reuse, RZ ;  /* 0x000000171815d224 */ /* 0x084fe200078e02ff */
[----:B------:R-:W-:Y:S01]  /*67f0*/  @!P4 STG.E.U8 desc[UR44][R6.64+0x28], R15 ;  /* 0x0000280f0600c986 */ /* 0x000fe2000c10112c */
[----:B------:R-:W-:Y:S02]  /*6800*/  ISETP.LT.OR P4, PT, R3, 0x22, !P0 ;  /* 0x000000220300780c */ /* 0x000fe40004781670 */
[----:B------:R-:W-:Y:S01]  /*6810*/  @!P2 IMAD R25, R25, R23, RZ ;  /* 0x000000171919a224 */ /* 0x000fe200078e02ff */
[----:B------:R1:W-:Y:S01]  /*6820*/  @!P3 STG.E.U8 desc[UR44][R6.64+0x29], R39 ;  /* 0x000029270600b986 */ /* 0x0003e2000c10112c */
[----:B------:R-:W-:-:S03]  /*6830*/  ISETP.LT.OR P3, PT, R3, 0x21, !P0 ;  /* 0x000000210300780c */ /* 0x000fc60004761670 */
[----:B------:R2:W-:Y:S01]  /*6840*/  @!P2 STG.E.U8 desc[UR44][R10.64+0x21], R25 ;  /* 0x000021190a00a986 */ /* 0x0005e2000c10112c */
[C---:B------:R-:W-:Y:S02]  /*6850*/  ISETP.LT.OR P2, PT, R3.reuse, 0x29, !P1 ;  /* 0x000000290300780c */ /* 0x040fe40004f41670 */
[C---:B------:R-:W-:Y:S01]  /*6860*/  ISETP.LT.OR P1, PT, R3.reuse, 0x2a, !P1 ;  /* 0x0000002a0300780c */ /* 0x040fe20004f21670 */
[----:B------:R2:W-:Y:S01]  /*6870*/  @!P5 STG.E.U8 desc[UR44][R10.64+0x20], R21 ;  /* 0x000020150a00d986 */ /* 0x0005e2000c10112c */
[----:B------:R-:W-:Y:S01]  /*6880*/  ISETP.LT.OR P5, PT, R3, 0x29, !P0 ;  /* 0x000000290300780c */ /* 0x000fe200047a1670 */
[----:B------:R-:W-:Y:S01]  /*6890*/  @!P4 IMAD R27, R27, R23, RZ ;  /* 0x000000171b1bc224 */ /* 0x000fe200078e02ff */
[----:B------:R-:W-:-:S03]  /*68a0*/  ISETP.LT.OR P0, PT, R3, 0x2a, !P0 ;  /* 0x0000002a0300780c */ /* 0x000fc60004701670 */
[-C--:B------:R-:W-:Y:S01]  /*68b0*/  @!P3 IMAD R3, R26, R23.reuse, RZ ;  /* 0x000000171a03b224 */ /* 0x080fe200078e02ff */
[----:B------:R2:W-:Y:S03]  /*68c0*/  @!P4 STG.E.U8 desc[UR44][R8.64+0x21], R27 ;  /* 0x0000211b0800c986 */ /* 0x0005e6000c10112c */
[-C--:B0-----:R-:W-:Y:S01]  /*68d0*/  @!P2 IMAD R5, R28, R23.reuse, RZ ;  /* 0x000000171c05a224 */ /* 0x081fe200078e02ff */
[----:B------:R2:W-:Y:S01]  /*68e0*/  @!P3 STG.E.U8 desc[UR44][R8.64+0x20], R3 ;  /* 0x000020030800b986 */ /* 0x0005e2000c10112c */
[-C--:B------:R-:W-:Y:S02]  /*68f0*/  @!P1 IMAD R29, R29, R23.reuse, RZ ;  /* 0x000000171d1d9224 */ /* 0x080fe400078e02ff */
[-C--:B-1----:R-:W-:Y:S01]  /*6900*/  @!P5 IMAD R7, R30, R23.reuse, RZ ;  /* 0x000000171e07d224 */ /* 0x082fe200078e02ff */
[----:B------:R2:W-:Y:S01]  /*6910*/  @!P2 STG.E.U8 desc[UR44][R10.64+0x28], R5 ;  /* 0x000028050a00a986 */ /* 0x0005e2000c10112c */
[----:B------:R-:W-:-:S03]  /*6920*/  @!P0 IMAD R31, R31, R23, RZ ;  /* 0x000000171f1f8224 */ /* 0x000fc600078e02ff */
[----:B------:R2:W-:Y:S04]  /*6930*/  @!P1 STG.E.U8 desc[UR44][R10.64+0x29], R29 ;  /* 0x0000291d0a009986 */ /* 0x0005e8000c10112c */
[----:B------:R2:W-:Y:S04]  /*6940*/  @!P5 STG.E.U8 desc[UR44][R8.64+0x28], R7 ;  /* 0x000028070800d986 */ /* 0x0005e8000c10112c */
[----:B------:R2:W-:Y:S02]  /*6950*/  @!P0 STG.E.U8 desc[UR44][R8.64+0x29], R31 ;  /* 0x0000291f08008986 */ /* 0x0005e4000c10112c */
.L_x_130:
[----:B------:R-:W-:Y:S05]  /*6960*/  BSYNC B0 ;  /* 0x0000000000007941 */ /* 0x000fea0003800000 */
.L_x_32:
[----:B------:R-:W-:Y:S01]  /*6970*/  IADD3 R16, P0, R16, UR38, RZ ;  /* 0x0000002610107c10 */ /* 0x000fe2000ff1e0ff */
[----:B------:R-:W-:Y:S01]  /*6980*/  ULDC.64 UR4, c[0x0][0x650] ;  /* 0x0001940000047ab9 */ /* 0x000fe20000000a00 */
[----:B--2---:R-:W-:Y:S01]  /*6990*/  PRMT R3, RZ, 0x7610, R3 ;  /* 0x00007610ff037816 */ /* 0x004fe20000000003 */
[----:B------:R-:W-:Y:S01]  /*69a0*/  IMAD.MOV.U32 R82, RZ, RZ, -0x1 ;  /* 0xffffffffff527424 */ /* 0x000fe200078e00ff */
[----:B------:R-:W-:Y:S01]  /*69b0*/  IADD3.X R17, R17, UR40, RZ, P0, !PT ;  /* 0x0000002811117c10 */ /* 0x000fe200087fe4ff */
[----:B------:R-:W-:Y:S01]  /*69c0*/  IMAD.MOV.U32 R81, RZ, RZ, -0x1 ;  /* 0xffffffffff517424 */ /* 0x000fe200078e00ff */
[----:B------:R-:W-:-:S04]  /*69d0*/  ISETP.GE.U32.AND P0, PT, R16, UR4, PT ;  /* 0x0000000410007c0c */ /* 0x000fc8000bf06070 */
[----:B------:R-:W-:-:S13]  /*69e0*/  ISETP.GE.U32.AND.EX P0, PT, R17, UR5, PT, P0 ;  /* 0x0000000511007c0c */ /* 0x000fda000bf06100 */
[----:B------:R-:W-:Y:S05]  /*69f0*/  @P0 BRA `(.L_x_131) ;  /* 0x0000000400580947 */ /* 0x000fea0003800000 */
[----:B----4-:R-:W2:Y:S01]  /*6a00*/  LDC.64 R10, c[0x0][0x628] ;  /* 0x00018a00ff0a7b82 */ /* 0x010ea20000000a00 */
[----:B------:R-:W4:Y:S01]  /*6a10*/  S2R R12, SR_CTAID.X ;  /* 0x00000000000c7919 */ /* 0x000f220000002500 */
[----:B0--3--:R-:W-:Y:S02]  /*6a20*/  IMAD.MOV.U32 R8, RZ, RZ, R16 ;  /* 0x000000ffff087224 */ /* 0x009fe400078e0010 */
[----:B------:R-:W-:Y:S01]  /*6a30*/  IMAD.MOV.U32 R9, RZ, RZ, R17 ;  /* 0x000000ffff097224 */ /* 0x000fe200078e0011 */
[----:B------:R-:W0:Y:S03]  /*6a40*/  S2R R20, SR_CTAID.Y ;  /* 0x0000000000147919 */ /* 0x000e260000002600 */
[----:B------:R-:W3:Y:S08]  /*6a50*/  LDC R0, c[0x0][0x630] ;  /* 0x00018c00ff007b82 */ /* 0x000ef00000000800 */
[----:B------:R-:W0:Y:S01]  /*6a60*/  LDC.64 R14, c[0x0][0x620] ;  /* 0x00018800ff0e7b82 */ /* 0x000e220000000a00 */
[----:B--2---:R-:W-:-:S04]  /*6a70*/  ISETP.NE.U32.AND P0, PT, R10, RZ, PT ;  /* 0x000000ff0a00720c */ /* 0x004fc80003f05070 */
[----:B------:R-:W-:-:S13]  /*6a80*/  ISETP.NE.AND.EX P0, PT, R11, RZ, PT, P0 ;  /* 0x000000ff0b00720c */ /* 0x000fda0003f05300 */
[----:B0--34-:R-:W-:Y:S05]  /*6a90*/  @!P0 BRA `(.L_x_132) ;  /* 0x0000000000288947 */ /* 0x019fea0003800000 */
[----:B------:R-:W0:Y:S02]  /*6aa0*/  LDC R3, c[0x0][0x634] ;  /* 0x00018d00ff037b82 */ /* 0x000e240000000800 */
[----:B0-----:R-:W-:-:S05]  /*6ab0*/  IADD3 R3, P0, R16, R3, RZ ;  /* 0x0000000310037210 */ /* 0x001fca0007f1e0ff */
[----:B------:R-:W-:-:S04]  /*6ac0*/  IMAD.X R13, RZ, RZ, R17, P0 ;  /* 0x000000ffff0d7224 */ /* 0x000fc800000e0611 */
[----:B------:R-:W-:-:S04]  /*6ad0*/  IMAD.WIDE.U32 R4, R13, R10, RZ ;  /* 0x0000000a0d047225 */ /* 0x000fc800078e00ff */
[----:B-1----:R-:W-:-:S04]  /*6ae0*/  IMAD.WIDE.U32 R6, P0, R3, R11, R4 ;  /* 0x0000000b03067225 */ /* 0x002fc80007800004 */
[----:B------:R-:W-:-:S04]  /*6af0*/  IMAD.WIDE.U32 R4, R3, R10, RZ ;  /* 0x0000000a03047225 */ /* 0x000fc800078e00ff */
[----:B------:R-:W-:Y:S01]  /*6b00*/  IMAD.X R9, RZ, RZ, RZ, P0 ;  /* 0x000000ffff097224 */ /* 0x000fe200000e06ff */
[----:B------:R-:W-:Y:S01]  /*6b10*/  IADD3 RZ, P0, R5, R6, RZ ;  /* 0x0000000605ff7210 */ /* 0x000fe20007f1e0ff */
[----:B------:R-:W-:-:S04]  /*6b20*/  IMAD.MOV.U32 R8, RZ, RZ, R7 ;  /* 0x000000ffff087224 */ /* 0x000fc800078e0007 */
[----:B------:R-:W-:-:S08]  /*6b30*/  IMAD.WIDE.U32.X R8, R13, R11, R8, P0 ;  /* 0x0000000b0d087225 */ /* 0x000fd000000e0408 */
.L_x_132:
[-CC-:B------:R-:W-:Y:S01]  /*6b40*/  SHF.R.U64 R81, R8, R0.reuse, R9.reuse ;  /* 0x0000000008517219 */ /* 0x180fe20000001209 */
[----:B------:R-:W0:Y:S01]  /*6b50*/  LDC.64 R28, c[0x0][0x640] ;  /* 0x00019000ff1c7b82 */ /* 0x000e220000000a00 */
[----:B------:R-:W-:Y:S01]  /*6b60*/  SHF.R.U32.HI R0, RZ, R0, R9 ;  /* 0x00000000ff007219 */ /* 0x000fe20000011609 */
[----:B------:R-:W-:Y:S01]  /*6b70*/  ULDC UR4, c[0x0][0x150] ;  /* 0x0000540000047ab9 */ /* 0x000fe20000000800 */
[----:B------:R-:W-:Y:S02]  /*6b80*/  IADD3 R3, P0, RZ, -R81, RZ ;  /* 0x80000051ff037210 */ /* 0x000fe40007f1e0ff */
[----:B------:R-:W-:-:S03]  /*6b90*/  I2FP.F32.U32 R8, R12 ;  /* 0x0000000c00087245 */ /* 0x000fc60000201000 */
[----:B-1----:R-:W1:Y:S01]  /*6ba0*/  LDC R6, c[0x0][0x618] ;  /* 0x00018600ff067b82 */ /* 0x002e620000000800 */
[----:B------:R-:W-:Y:S02]  /*6bb0*/  IMAD.X R7, RZ, RZ, ~R0, P0 ;  /* 0x000000ffff077224 */ /* 0x000fe400000e0e00 */
[----:B------:R-:W-:Y:S01]  /*6bc0*/  FMUL R8, R8, UR4 ;  /* 0x0000000408087c20 */ /* 0x000fe20008400000 */
[----:B------:R-:W-:Y:S01]  /*6bd0*/  IMAD.WIDE.U32 R4, R3, R14, R16 ;  /* 0x0000000e03047225 */ /* 0x000fe200078e0010 */
[----:B------:R-:W-:-:S03]  /*6be0*/  ULDC UR4, c[0x0][0x154] ;  /* 0x0000550000047ab9 */ /* 0x000fc60000000800 */
[----:B------:R-:W-:Y:S01]  /*6bf0*/  IMAD R0, R7, R14, RZ ;  /* 0x0000000e07007224 */ /* 0x000fe200078e02ff */
[----:B------:R-:W2:Y:S01]  /*6c00*/  LDC R24, c[0x0][0x608] ;  /* 0x00018200ff187b82 */ /* 0x000ea20000000800 */
[----:B------:R-:W3:Y:S02]  /*6c10*/  F2I.U32.TRUNC.NTZ R8, R8 ;  /* 0x0000000800087305 */ /* 0x000ee4000020f000 */
[----:B------:R-:W-:Y:S01]  /*6c20*/  IMAD R3, R3, R15, R0 ;  /* 0x0000000f03037224 */ /* 0x000fe200078e0200 */
[----:B------:R-:W-:-:S03]  /*6c30*/  I2FP.F32.U32 R0, R20 ;  /* 0x0000001400007245 */ /* 0x000fc60000201000 */
[----:B------:R-:W-:Y:S01]  /*6c40*/  IMAD.IADD R3, R5, 0x1, R3 ;  /* 0x0000000105037824 */ /* 0x000fe200078e0203 */
[----:B------:R-:W4:Y:S01]  /*6c50*/  LDC R9, c[0x0][0x658] ;  /* 0x00019600ff097b82 */ /* 0x000f220000000800 */
[----:B0-----:R-:W-:-:S04]  /*6c60*/  ISETP.NE.U32.AND P0, PT, R28, RZ, PT ;  /* 0x000000ff1c00720c */ /* 0x001fc80003f05070 */
[----:B------:R-:W-:-:S03]  /*6c70*/  ISETP.NE.AND.EX P0, PT, R29, RZ, PT, P0 ;  /* 0x000000ff1d00720c */ /* 0x000fc60003f05300 */
[----:B------:R-:W0:Y:S01]  /*6c80*/  LDC R7, c[0x0][0x144] ;  /* 0x00005100ff077b82 */ /* 0x000e220000000800 */
[-CC-:B-1----:R-:W-:Y:S01]  /*6c90*/  SHF.R.U64 R10, R4, R6.reuse, R3.reuse ;  /* 0x00000006040a7219 */ /* 0x182fe20000001203 */
[----:B---3--:R-:W-:Y:S01]  /*6ca0*/  IMAD.MOV R8, RZ, RZ, -R8 ;  /* 0x000000ffff087224 */ /* 0x008fe200078e0a08 */
[----:B------:R-:W-:Y:S01]  /*6cb0*/  SHF.R.U32.HI R3, RZ, R6, R3 ;  /* 0x00000006ff037219 */ /* 0x000fe20000011603 */
[----:B------:R-:W-:Y:S01]  /*6cc0*/  FMUL R6, R0, UR4 ;  /* 0x0000000400067c20 */ /* 0x000fe20008400000 */
[----:B------:R-:W-:-:S03]  /*6cd0*/  IMAD.MOV.U32 R4, RZ, RZ, 0x1 ;  /* 0x00000001ff047424 */ /* 0x000fc600078e00ff */
[----:B------:R-:W1:Y:S01]  /*6ce0*/  LDC R21, c[0x0][0x148] ;  /* 0x00005200ff157b82 */ /* 0x000e620000000800 */
[----:B------:R3:W0:Y:S01]  /*6cf0*/  F2I.U32.TRUNC.NTZ R14, R6 ;  /* 0x00000006000e7305 */ /* 0x000622000020f000 */
[-CC-:B--2---:R-:W-:Y:S02]  /*6d00*/  SHF.R.U64 R13, R10, R24.reuse, R3.reuse ;  /* 0x000000180a0d7219 */ /* 0x184fe40000001203 */
[----:B------:R-:W-:-:S04]  /*6d10*/  SHF.R.U32.HI R0, RZ, R24, R3 ;  /* 0x00000018ff007219 */ /* 0x000fc80000011603 */
[----:B------:R-:W2:Y:S01]  /*6d20*/  LDC R25, c[0x0][0x600] ;  /* 0x00018000ff197b82 */ /* 0x000ea20000000800 */
[-CC-:B----4-:R-:W-:Y:S02]  /*6d30*/  SHF.R.U64 R15, R13, R9.reuse, R0.reuse ;  /* 0x000000090d0f7219 */ /* 0x190fe40000001200 */
[----:B------:R-:W-:-:S05]  /*6d40*/  SHF.R.U32.HI R5, RZ, R9, R0 ;  /* 0x00000009ff057219 */ /* 0x000fca0000011600 */
[----:B------:R-:W4:Y:S01]  /*6d50*/  LDC R26, c[0x0][0x648] ;  /* 0x00019200ff1a7b82 */ /* 0x000f220000000800 */
[----:B0-----:R-:W-:Y:S01]  /*6d60*/  IMAD R27, R7, R8, R12 ;  /* 0x00000008071b7224 */ /* 0x001fe200078e020c */
[----:B------:R-:W-:Y:S01]  /*6d70*/  SHF.L.U32 R12, R4, R9, RZ ;  /* 0x00000009040c7219 */ /* 0x000fe200000006ff */
[----:B------:R-:W-:-:S05]  /*6d80*/  IMAD.MOV.U32 R4, RZ, RZ, R15 ;  /* 0x000000ffff047224 */ /* 0x000fca00078e000f */
[----:B------:R-:W0:Y:S08]  /*6d90*/  LDC R30, c[0x0][0x638] ;  /* 0x00018e00ff1e7b82 */ /* 0x000e300000000800 */
[----:B------:R-:W0:Y:S01]  /*6da0*/  LDC R31, c[0x0][0x610] ;  /* 0x00018400ff1f7b82 */ /* 0x000e220000000800 */
[----:B-123--:R-:W-:Y:S05]  /*6db0*/  @!P0 BRA `(.L_x_133) ;  /* 0x0000000000288947 */ /* 0x00efea0003800000 */
[----:B------:R-:W1:Y:S02]  /*6dc0*/  LDC R0, c[0x0][0x64c] ;  /* 0x00019300ff007b82 */ /* 0x000e640000000800 */
[----:B-1----:R-:W-:-:S05]  /*6dd0*/  IADD3 R3, P0, R15, R0, RZ ;  /* 0x000000000f037210 */ /* 0x002fca0007f1e0ff */
        /* <DEDUP_REMOVED lines=8> */
.L_x_133:
[----:B------:R-:W-:Y:S01]  /*6e60*/  ISETP.NE.AND P0, PT, R2, 0x1, PT ;  /* 0x000000010200780c */ /* 0x000fe20003f05270 */
[----:B------:R-:W-:Y:S01]  /*6e70*/  IMAD.MOV R14, RZ, RZ, -R14 ;  /* 0x000000ffff0e7224 */ /* 0x000fe200078e0a0e */
[----:B----4-:R-:W-:Y:S01]  /*6e80*/  SHF.R.U64 R3, R4, R26, R5 ;  /* 0x0000001a04037219 */ /* 0x010fe20000001205 */
[----:B------:R-:W-:Y:S01]  /*6e90*/  VIADD R5, R25, 0xffffffff ;  /* 0xffffffff19057836 */ /* 0x000fe20000000000 */
[----:B------:R-:W-:-:S03]  /*6ea0*/  LOP3.LUT R0, R13, R78, RZ, 0xc0, !PT ;  /* 0x0000004e0d007212 */ /* 0x000fc600078ec0ff */
[----:B------:R-:W-:Y:S01]  /*6eb0*/  IMAD.MOV R4, RZ, RZ, -R3 ;  /* 0x000000ffff047224 */ /* 0x000fe200078e0a03 */
[----:B------:R-:W-:Y:S01]  /*6ec0*/  LOP3.LUT R10, R10, R5, RZ, 0xc0, !PT ;  /* 0x000000050a0a7212 */ /* 0x000fe200078ec0ff */
[----:B------:R-:W-:Y:S02]  /*6ed0*/  IMAD R0, R12, R3, R0 ;  /* 0x000000030c007224 */ /* 0x000fe400078e0200 */
[----:B0-----:R-:W-:Y:S02]  /*6ee0*/  IMAD R3, R4, R30, R15 ;  /* 0x0000001e04037224 */ /* 0x001fe400078e020f */
[----:B------:R-:W-:Y:S02]  /*6ef0*/  @P0 IMAD R27, R21, R14, R20 ;  /* 0x0000000e151b0224 */ /* 0x000fe400078e0214 */
[----:B------:R-:W-:Y:S02]  /*6f00*/  IMAD R5, R3, R25, R10 ;  /* 0x0000001903057224 */ /* 0x000fe400078e020a */
[----:B------:R-:W-:-:S02]  /*6f10*/  IMAD R0, R0, R31, R27 ;  /* 0x0000001f00007224 */ /* 0x000fc400078e021b */
[----:B------:R-:W-:-:S03]  /*6f20*/  IMAD.MOV.U32 R4, RZ, RZ, 0x1 ;  /* 0x00000001ff047424 */ /* 0x000fc600078e00ff */
[----:B------:R-:W-:Y:S02]  /*6f30*/  SEL R82, R5, R0, !P0 ;  /* 0x0000000005527207 */ /* 0x000fe40004000000 */
[----:B------:R-:W-:Y:S02]  /*6f40*/  PRMT R3, R4, 0x7610, R3 ;  /* 0x0000761004037816 */ /* 0x000fe40000000003 */
[----:B------:R-:W-:-:S07]  /*6f50*/  SEL R0, R0, R5, !P0 ;  /* 0x0000000500007207 */ /* 0x000fce0004000000 */
.L_x_131:
[----:B------:R-:W-:Y:S01]  /*6f60*/  UIADD3 UR37, UR41, UR37, URZ ;  /* 0x0000002529257290 */ /* 0x000fe2000fffe03f */
[----:B------:R-:W-:Y:S01]  /*6f70*/  LOP3.LUT P0, RZ, R3, 0xff, RZ, 0xc0, !PT ;  /* 0x000000ff03ff7812 */ /* 0x000fe2000780c0ff */
[----:B------:R-:W-:Y:S02]  /*6f80*/  IMAD.MOV.U32 R83, RZ, RZ, R0 ;  /* 0x000000ffff537224 */ /* 0x000fe400078e0000 */
[----:B------:R-:W-:Y:S02]  /*6f90*/  USHF.R.U32.HI UR4, URZ, 0x1, UR37 ;  /* 0x000000013f047899 */ /* 0x000fe40008011625 */
[----:B------:R-:W-:Y:S02]  /*6fa0*/  UISETP.GT.U32.AND UP1, UPT, UR37, 0x1, UPT ;  /* 0x000000012500788c */ /* 0x000fe4000bf24070 */
[----:B------:R-:W-:Y:S02]  /*6fb0*/  ULOP3.LUT UR4, UR4, 0x1, URZ, 0xc0, !UPT ;  /* 0x0000000104047892 */ /* 0x000fe4000f8ec03f */
[----:B------:R-:W-:-:S02]  /*6fc0*/  UISETP.LT.U32.AND UP1, UPT, UR41, 0x2, UP1 ;  /* 0x000000022900788c */ /* 0x000fc40008f21070 */
[----:B------:R-:W-:Y:S02]  /*6fd0*/  UISETP.NE.U32.AND UP0, UPT, UR4, 0x1, UPT ;  /* 0x000000010400788c */ /* 0x000fe4000bf05070 */
[----:B------:R-:W-:Y:S02]  /*6fe0*/  USEL UR5, URZ, 0x1, !UP1 ;  /* 0x000000013f057887 */ /* 0x000fe4000c800000 */
[----:B------:R-:W-:Y:S02]  /*6ff0*/  UISETP.GT.U32.AND UP0, UPT, UR41, 0x1, !UP0 ;  /* 0x000000012900788c */ /* 0x000fe4000c704070 */
[----:B------:R-:W-:Y:S02]  /*7000*/  ULOP3.LUT UR37, UR37, 0x1, URZ, 0xc0, !UPT ;  /* 0x0000000125257892 */ /* 0x000fe4000f8ec03f */
[----:B------:R-:W-:-:S04]  /*7010*/  USEL UR4, URZ, 0x1, !UP0 ;  /* 0x000000013f047887 */ /* 0x000fc8000c000000 */
[----:B------:R-:W-:Y:S01]  /*7020*/  ULOP3.LUT UR36, UR4, UR36, UR5, 0x96, !UPT ;  /* 0x0000002404247292 */ /* 0x000fe2000f8e9605 */
[----:B------:R-:W-:Y:S11]  /*7030*/  @P0 BRA `(.L_x_134) ;  /* 0xffffffa000e00947 */ /* 0x000ff6000383ffff */
[----:B------:R-:W-:Y:S05]  /*7040*/  EXIT ;  /* 0x000000000000794d */ /* 0x000fea0003800000 */
.L_x_7:
        /* <DEDUP_REMOVED lines=26> */
.L_x_136:
[----:B------:R-:W0:Y:S01]  /*71f0*/  LDC.64 R30, c[0x0][0x640] ;  /* 0x00019000ff1e7b82 */ /* 0x000e220000000a00 */
[-CC-:B------:R-:W-:Y:S01]  /*7200*/  SHF.R.U64 R22, R14, R8.reuse, R15.reuse ;  /* 0x000000080e167219 */ /* 0x180fe2000000120f */
[----:B------:R-:W-:Y:S01]  /*7210*/  IMAD.MOV.U32 R21, RZ, RZ, 0x1 ;  /* 0x00000001ff157424 */ /* 0x000fe200078e00ff */
[----:B------:R-:W-:Y:S02]  /*7220*/  SHF.R.U32.HI R7, RZ, R8, R15 ;  /* 0x00000008ff077219 */ /* 0x000fe4000001160f */
[----:B------:R-:W-:-:S03]  /*7230*/  IADD3 R13, P0, RZ, -R22, RZ ;  /* 0x80000016ff0d7210 */ /* 0x000fc60007f1e0ff */
[----:B------:R-:W1:Y:S02]  /*7240*/  LDC R12, c[0x0][0x618] ;  /* 0x00018600ff0c7b82 */ /* 0x000e640000000800 */
[----:B------:R-:W-:Y:S02]  /*7250*/  IMAD.X R7, RZ, RZ, ~R7, P0 ;  /* 0x000000ffff077224 */ /* 0x000fe400000e0e07 */
[----:B------:R-:W-:-:S04]  /*7260*/  IMAD.WIDE.U32 R10, R13, R24, R16 ;  /* 0x000000180d0a7225 */ /* 0x000fc800078e0010 */
[----:B------:R-:W2:Y:S01]  /*7270*/  LDC R14, c[0x0][0x608] ;  /* 0x00018200ff0e7b82 */ /* 0x000ea20000000800 */
[----:B------:R-:W-:-:S04]  /*7280*/  IMAD R8, R7, R24, RZ ;  /* 0x0000001807087224 */ /* 0x000fc800078e02ff */
[----:B------:R-:W-:-:S03]  /*7290*/  IMAD R7, R13, R25, R8 ;  /* 0x000000190d077224 */ /* 0x000fc600078e0208 */
[----:B------:R-:W3:Y:S01]  /*72a0*/  LDC R28, c[0x0][0x658] ;  /* 0x00019600ff1c7b82 */ /* 0x000ee20000000800 */
[----:B------:R-:W-:Y:S01]  /*72b0*/  IMAD.IADD R7, R11, 0x1, R7 ;  /* 0x000000010b077824 */ /* 0x000fe200078e0207 */
[----:B0-----:R-:W-:Y:S01]  /*72c0*/  ISETP.NE.U32.AND P0, PT, R30, RZ, PT ;  /* 0x000000ff1e00720c */ /* 0x001fe20003f05070 */
[----:B------:R-:W-:-:S03]  /*72d0*/  IMAD.MOV.U32 R11, RZ, RZ, -0x1 ;  /* 0xffffffffff0b7424 */ /* 0x000fc600078e00ff */
        /* <DEDUP_REMOVED lines=8> */
[-C--:B---3--:R-:W-:Y:S02]  /*7360*/  SHF.L.U32 R10, R11, R28.reuse, RZ ;  /* 0x0000001c0b0a7219 */ /* 0x088fe400000006ff */
[--C-:B------:R-:W-:Y:S02]  /*7370*/  SHF.R.U64 R26, R24, R28, R7.reuse ;  /* 0x0000001c181a7219 */ /* 0x100fe40000001207 */
[----:B------:R-:W-:Y:S02]  /*7380*/  LOP3.LUT R29, RZ, R10, RZ, 0x33, !PT ;  /* 0x0000000aff1d7212 */ /* 0x000fe400078e33ff */
[----:B------:R-:W-:Y:S01]  /*7390*/  SHF.R.U32.HI R11, RZ, R28, R7 ;  /* 0x0000001cff0b7219 */ /* 0x000fe20000011607 */
[----:B------:R-:W3:Y:S01]  /*73a0*/  LDC R32, c[0x0][0x610] ;  /* 0x00018400ff207b82 */ /* 0x000ee20000000800 */
[----:B------:R-:W-:Y:S01]  /*73b0*/  IMAD.MOV.U32 R10, RZ, RZ, R26 ;  /* 0x000000ffff0a7224 */ /* 0x000fe200078e001a */
[----:B------:R-:W-:Y:S06]  /*73c0*/  @!P0 BRA `(.L_x_137) ;  /* 0x0000000000288947 */ /* 0x000fec0003800000 */
        /* <DEDUP_REMOVED lines=10> */
.L_x_137:
[----:B------:R-:W-:Y:S02]  /*7470*/  ISETP.NE.AND P0, PT, R2, 0x1, PT ;  /* 0x000000010200780c */ /* 0x000fe40003f05270 */
[----:B-1----:R-:W-:Y:S02]  /*7480*/  SHF.R.U64 R8, R10, R8, R11 ;  /* 0x000000080a087219 */ /* 0x002fe4000000120b */
[----:B------:R-:W-:Y:S01]  /*7490*/  SHF.L.U32 R28, R21, R28, RZ ;  /* 0x0000001c151c7219 */ /* 0x000fe200000006ff */
[----:B0-----:R-:W-:Y:S01]  /*74a0*/  VIADD R21, R25, 0xffffffff ;  /* 0xffffffff19157836 */ /* 0x001fe20000000000 */
[----:B------:R-:W-:Y:S01]  /*74b0*/  LOP3.LUT R5, R24, R29, RZ, 0xc0, !PT ;  /* 0x0000001d18057212 */ /* 0x000fe200078ec0ff */
[----:B------:R-:W-:-:S03]  /*74c0*/  IMAD.MOV R7, RZ, RZ, -R8 ;  /* 0x000000ffff077224 */ /* 0x000fc600078e0a08 */
[----:B------:R-:W-:Y:S01]  /*74d0*/  LOP3.LUT R21, R20, R21, RZ, 0xc0, !PT ;  /* 0x0000001514157212 */ /* 0x000fe200078ec0ff */
[----:B------:R-:W-:Y:S02]  /*74e0*/  IMAD R5, R28, R8, R5 ;  /* 0x000000081c057224 */ /* 0x000fe400078e0205 */
[----:B------:R-:W-:Y:S02]  /*74f0*/  @P0 IMAD R6, R9, R23, R4 ;  /* 0x0000001709060224 */ /* 0x000fe400078e0204 */
[----:B--2---:R-:W-:Y:S02]  /*7500*/  IMAD R4, R7, R27, R26 ;  /* 0x0000001b07047224 */ /* 0x004fe400078e021a */
[----:B---3--:R-:W-:Y:S02]  /*7510*/  IMAD R6, R5, R32, R6 ;  /* 0x0000002005067224 */ /* 0x008fe400078e0206 */
[----:B------:R-:W-:Y:S02]  /*7520*/  IMAD R21, R4, R25, R21 ;  /* 0x0000001904157224 */ /* 0x000fe400078e0215 */
[----:B------:R-:W-:-:S02]  /*7530*/  IMAD.MOV.U32 R8, RZ, RZ, 0x1 ;  /* 0x00000001ff087424 */ /* 0x000fc400078e00ff */
[----:B------:R-:W-:Y:S01]  /*7540*/  IMAD.MOV.U32 R7, RZ, RZ, R22 ;  /* 0x000000ffff077224 */ /* 0x000fe200078e0016 */
[----:B------:R-:W-:Y:S02]  /*7550*/  SEL R20, R21, R6, !P0 ;  /* 0x0000000615147207 */ /* 0x000fe40004000000 */
[----:B------:R-:W-:-:S07]  /*7560*/  SEL R21, R6, R21, !P0 ;  /* 0x0000001506157207 */ /* 0x000fce0004000000 */
.L_x_135:
[----:B------:R-:W-:-:S08]  /*7570*/  NOP ;  /* 0x0000000000007918 */ /* 0x000fd00000000000 */
[----:B------:R-:W0:-:S00]  /*7580*/  USETMAXREG.DEALLOC.CTAPOOL 0x28 ;  /* 0x00000028000079c8 */ /* 0x000e0000080e0500 */
[----:B0-----:R-:W-:-:S13]  /*7590*/  ISETP.NE.AND P0, PT, R3, RZ, PT ;  /* 0x000000ff0300720c */ /* 0x001fda0003f05270 */
[----:B------:R-:W-:Y:S05]  /*75a0*/  @P0 EXIT ;  /* 0x000000000000094d */ /* 0x000fea0003800000 */
[----:B------:R-:W-:Y:S01]  /*75b0*/  LOP3.LUT P0, RZ, R8, 0xff, RZ, 0xc0, !PT ;  /* 0x000000ff08ff7812 */ /* 0x000fe2000780c0ff */
[----:B------:R-:W-:Y:S02]  /*75c0*/  IMAD.MOV.U32 R3, RZ, RZ, 0x1 ;  /* 0x00000001ff037424 */ /* 0x000fe400078e00ff */
[----:B------:R-:W-:-:S10]  /*75d0*/  IMAD.MOV.U32 R8, RZ, RZ, RZ ;  /* 0x000000ffff087224 */ /* 0x000fd400078e00ff */
[----:B------:R-:W-:Y:S05]  /*75e0*/  @!P0 BRA `(.L_x_138) ;  /* 0x0000000c005c8947 */ /* 0x000fea0003800000 */
[----:B------:R-:W0:Y:S01]  /*75f0*/  LDC R3, c[0x0][0x28c] ;  /* 0x0000a300ff037b82 */ /* 0x000e220000000800 */
[----:B------:R-:W1:Y:S01]  /*7600*/  S2R R9, SR_CgaCtaId ;  /* 0x0000000000097919 */ /* 0x000e620000008800 */
[----:B------:R-:W-:Y:S01]  /*7610*/  IMAD.MOV.U32 R12, RZ, RZ, 0xc00 ;  /* 0x00000c00ff0c7424 */ /* 0x000fe200078e00ff */
[----:B------:R-:W-:Y:S01]  /*7620*/  ULDC UR5, c[0x0][0x658] ;  /* 0x0001960000057ab9 */ /* 0x000fe20000000800 */
[----:B------:R-:W-:Y:S01]  /*7630*/  UMOV UR6, 0xffffffff ;  /* 0xffffffff00067882 */ /* 0x000fe20000000000 */
[----:B------:R-:W-:Y:S01]  /*7640*/  BSSY B0, `(.L_x_138) ;  /* 0x00000d1000007945 */ /* 0x000fe20003800000 */
[----:B------:R-:W-:Y:S01]  /*7650*/  USHF.L.U32 UR6, UR6, UR5, URZ ;  /* 0x0000000506067299 */ /* 0x000fe2000800063f */
[----:B------:R-:W-:Y:S01]  /*7660*/  IMAD.MOV.U32 R10, RZ, RZ, 0x1 ;  /* 0x00000001ff0a7424 */ /* 0x000fe200078e00ff */
[----:B------:R-:W-:Y:S01]  /*7670*/  LOP3.LUT R19, R18, 0x2, RZ, 0xfc, !PT ;  /* 0x0000000212137812 */ /* 0x000fe200078efcff */
[----:B------:R-:W-:Y:S01]  /*7680*/  IMAD.MOV.U32 R8, RZ, RZ, RZ ;  /* 0x000000ffff087224 */ /* 0x000fe200078e00ff */
[----:B------:R-:W-:Y:S01]  /*7690*/  ULDC UR4, c[0x0][0x600] ;  /* 0x0001800000047ab9 */ /* 0x000fe20000000800 */
[----:B------:R-:W-:Y:S01]  /*76a0*/  UMOV UR7, 0x1 ;  /* 0x0000000100077882 */ /* 0x000fe20000000000 */
[----:B------:R-:W-:-:S02]  /*76b0*/  UIADD3 UR4, UR4, -0x1, URZ ;  /* 0xffffffff04047890 */ /* 0x000fc4000fffe03f */
[----:B------:R-:W-:Y:S02]  /*76c0*/  USHF.L.U32 UR5, UR7, UR5, URZ ;  /* 0x0000000507057299 */ /* 0x000fe4000800063f */
[----:B------:R-:W-:Y:S01]  /*76d0*/  ULOP3.LUT UR6, URZ, UR6, URZ, 0x33, !UPT ;  /* 0x000000063f067292 */ /* 0x000fe2000f8e333f */
[----:B------:R-:W-:Y:S01]  /*76e0*/  ULDC.64 UR30, c[0x0][0x198] ;  /* 0x00006600001e7ab9 */ /* 0x000fe20000000a00 */
[----:B0-----:R-:W-:-:S05]  /*76f0*/  VIADD R3, R3, 0xff ;  /* 0x000000ff03037836 */ /* 0x001fca0000000000 */
[----:B------:R-:W-:-:S04]  /*7700*/  SHF.R.S32.HI R4, RZ, 0x1f, R3 ;  /* 0x0000001fff047819 */ /* 0x000fc80000011403 */
[----:B------:R-:W-:Y:S01]  /*7710*/  LEA.HI R4, R4, R3, RZ, 0x8 ;  /* 0x0000000304047211 */ /* 0x000fe200078f40ff */
[----:B------:R-:W-:Y:S01]  /*7720*/  IMAD.MOV.U32 R3, RZ, RZ, 0x1 ;  /* 0x00000001ff037424 */ /* 0x000fe200078e00ff */
[----:B-1----:R-:W-:Y:S02]  /*7730*/  LOP3.LUT R9, R9, 0x1, RZ, 0xc0, !PT ;  /* 0x0000000109097812 */ /* 0x002fe400078ec0ff */
[----:B------:R-:W-:-:S03]  /*7740*/  SHF.R.S32.HI R11, RZ, 0x8, R4 ;  /* 0x00000008ff0b7819 */ /* 0x000fc60000011404 */
[----:B------:R-:W-:Y:S02]  /*7750*/  IMAD R12, R9, R12, 0x20100 ;  /* 0x00020100090c7424 */ /* 0x000fe400078e020c */
[----:B------:R-:W-:-:S07]  /*7760*/  VIADD R13, R11, 0x1 ;  /* 0x000000010b0d7836 */ /* 0x000fce0000000000 */
.L_x_149:
[----:B------:R-:W-:-:S03]  /*7770*/  UMOV UR7, 0xffffffff ;  /* 0xffffffff00077882 */ /* 0x000fc60000000000 */
[----:B------:R-:W-:Y:S05]  /*7780*/  BRA.DIV UR7, `(.L_x_139) ;  /* 0x0000000e07947947 */ /* 0x000fea000b800000 */
[----:B------:R-:W-:-:S13]  /*7790*/  ELECT P6, URZ, PT ;  /* 0x00000000003f782f */ /* 0x000fda00038c0000 */
.L_x_158:
[----:B------:R-:W0:Y:S01]  /*77a0*/  LDC R4, c[0x0][0x28c] ;  /* 0x0000a300ff047b82 */ /* 0x000e220000000800 */
[----:B------:R-:W-:Y:S01]  /*77b0*/  BSSY B1, `(.L_x_140) ;  /* 0x0000045000017945 */ /* 0x000fe20003800000 */
[----:B0-----:R-:W-:-:S13]  /*77c0*/  ISETP.LT.OR P6, PT, R4, 0x1, !P6 ;  /* 0x000000010400780c */ /* 0x001fda00077c1670 */
[----:B------:R-:W-:Y:S05]  /*77d0*/  @P6 BRA `(.L_x_141) ;  /* 0x0000000400086947 */ /* 0x000fea0003800000 */
[----:B------:R-:W-:Y:S02]  /*77e0*/  IMAD R20, R20, 0x2, R9 ;  /* 0x0000000214147824 */ /* 0x000fe400078e0209 */
[----:B------:R-:W-:Y:S02]  /*77f0*/  IMAD.SHL.U32 R21, R21, 0x100, RZ ;  /* 0x0000010015157824 */ /* 0x000fe400078e00ff */
[----:B------:R-:W-:Y:S02]  /*7800*/  IMAD.MOV.U32 R24, RZ, RZ, RZ ;  /* 0x000000ffff187224 */ /* 0x000fe400078e00ff */
[----:B------:R-:W-:Y:S02]  /*7810*/  IMAD.MOV.U32 R4, RZ, RZ, R13 ;  /* 0x000000ffff047224 */ /* 0x000fe400078e000d */
[----:B------:R-:W-:Y:S02]  /*7820*/  IMAD.MOV.U32 R5, RZ, RZ, R3 ;  /* 0x000000ffff057224 */ /* 0x000fe400078e0003 */
[----:B------:R-:W-:-:S02]  /*7830*/  IMAD.MOV.U32 R15, RZ, RZ, R8 ;  /* 0x000000ffff0f7224 */ /* 0x000fc400078e0008 */
[----:B------:R-:W-:-:S07]  /*7840*/  IMAD R20, R20, 0x18, RZ ;  /* 0x0000001814147824 */ /* 0x000fce00078e02ff */
.L_x_144:
[----:B------:R-:W0:Y:S01]  /*7850*/  S2R R23, SR_CgaCtaId ;  /* 0x0000000000177919 */ /* 0x000e220000008800 */
[----:B------:R-:W-:Y:S02]  /*7860*/  MOV R6, 0x400 ;  /* 0x0000040000067802 */ /* 0x000fe40000000f00 */
[----:B------:R-:W-:-:S13]  /*7870*/  ISETP.NE.AND P1, PT, R0, RZ, PT ;  /* 0x000000ff0000720c */ /* 0x000fda0003f25270 */
[----:B------:R-:W1:Y:S01]  /*7880*/  @!P1 LDC R14, c[0x0][0x500] ;  /* 0x00014000ff0e9b82 */ /* 0x000e620000000800 */
[----:B0-----:R-:W-:Y:S02]  /*7890*/  LEA R22, R23, R6, 0x18 ;  /* 0x0000000617167211 */ /* 0x001fe400078ec0ff */
[----:B------:R-:W-:-:S03]  /*78a0*/  SHF.L.U32 R6, R5, 0x1f, RZ ;  /* 0x0000001f05067819 */ /* 0x000fc600000006ff */
[----:B------:R-:W-:-:S04]  /*78b0*/  IMAD R23, R15, 0x8, R22 ;  /* 0x000000080f177824 */ /* 0x000fc800078e0216 */
[----:B------:R-:W0:Y:S02]  /*78c0*/  SYNCS.PHASECHK.TRANS64.TRYWAIT P0, [R23+URZ+0x10], R6 ;  /* 0x00001006170075a7 */ /* 0x000e24000800017f */
[----:B01----:R-:W-:Y:S05]  /*78d0*/  @!P0 BRA `(.L_x_142) ;  /* 0x0000000c00608947 */ /* 0x003fea0003800000 */
.L_x_159:
[----:B0-----:R-:W-:Y:S01]  /*78e0*/  PRMT R6, R19, 0x9910, RZ ;  /* 0x0000991013067816 */ /* 0x001fe200000000ff */
[----:B------:R0:W-:Y:S03]  /*78f0*/  @!P1 SYNCS.ARRIVE.TRANS64 RZ, [R23+URZ], R14 ;  /* 0x0000000e17ff99a7 */ /* 0x0001e6000800003f */
[----:B------:R-:W-:-:S13]  /*7900*/  ISETP.NE.AND P0, PT, R6, 0x2, PT ;  /* 0x000000020600780c */ /* 0x000fda0003f05270 */
[----:B0-----:R-:W-:Y:S05]  /*7910*/  @P0 BRA `(.L_x_143) ;  /* 0x0000000000040947 */ /* 0x001fea0003800000 */
[----:B------:R-:W-:Y:S01]  /*7920*/  BPT.TRAP 0x1 ;  /* 0x000000040000795c */ /* 0x000fe20000300000 */
.L_x_143:
[----:B------:R-:W-:Y:S01]  /*7930*/  R2UR UR7, R22 ;  /* 0x00000000160772ca */ /* 0x000fe200000e0000 */
[C---:B------:R-:W-:Y:S01]  /*7940*/  IMAD R6, R15.reuse, 0x3000, R12 ;  /* 0x000030000f067824 */ /* 0x040fe200078e020c */
[----:B------:R-:W-:Y:S01]  /*7950*/  R2UR UR26, R24 ;  /* 0x00000000181a72ca */ /* 0x000fe200000e0000 */
[----:B------:R-:W-:Y:S01]  /*7960*/  IMAD R22, R15, 0x10000, R22 ;  /* 0x000100000f167824 */ /* 0x000fe200078e0216 */
[----:B------:R-:W-:Y:S01]  /*7970*/  R2UR UR25, R23 ;  /* 0x00000000171972ca */ /* 0x000fe200000e0000 */
[----:B------:R-:W-:Y:S01]  /*7980*/  VIADD R4, R4, 0xffffffff ;  /* 0xffffffff04047836 */ /* 0x000fe20000000000 */
[----:B------:R-:W-:Y:S01]  /*7990*/  R2UR UR32, R6 ;  /* 0x00000000062072ca */ /* 0x000fe200000e0000 */
[----:B------:R-:W-:Y:S01]  /*79a0*/  UIADD3 UR14, UP0, UR30, 0xf0, URZ ;  /* 0x000000f01e0e7890 */ /* 0x000fe2000ff1e03f */
[----:B------:R-:W-:Y:S01]  /*79b0*/  R2UR UR16, R22 ;  /* 0x00000000161072ca */ /* 0x000fe200000e0000 */
[----:B------:R-:W-:Y:S01]  /*79c0*/  UIADD3 UR42, UP1, UR30, 0x1f0, URZ ;  /* 0x000001f01e2a7890 */ /* 0x000fe2000ff3e03f */
[----:B------:R-:W-:Y:S01]  /*79d0*/  R2UR UR28, R7 ;  /* 0x00000000071c72ca */ /* 0x000fe200000e0000 */
[----:B------:R-:W-:Y:S01]  /*79e0*/  UIADD3.X UR15, URZ, UR31, URZ, UP0, !UPT ;  /* 0x0000001f3f0f7290 */ /* 0x000fe200087fe43f */
[----:B------:R-:W-:Y:S01]  /*79f0*/  R2UR UR27, R21 ;  /* 0x00000000151b72ca */ /* 0x000fe200000e0000 */
[----:B------:R-:W-:Y:S01]  /*7a00*/  UIADD3.X UR43, URZ, UR31, URZ, UP1, !UPT ;  /* 0x0000001f3f2b7290 */ /* 0x000fe20008ffe43f */
[----:B------:R-:W-:Y:S01]  /*7a10*/  R2UR UR35, R20 ;  /* 0x00000000142372ca */ /* 0x000fe200000e0000 */
[----:B------:R-:W-:Y:S01]  /*7a20*/  UIADD3 UR18, UR26, 0x80, URZ ;  /* 0x000000801a127890 */ /* 0x000fe2000fffe03f */
[----:B------:R-:W-:Y:S01]  /*7a30*/  ISETP.GT.AND P1, PT, R4, 0x1, PT ;  /* 0x000000010400780c */ /* 0x000fe20003f24270 */
[----:B------:R-:W-:Y:S01]  /*7a40*/  VIADD R15, R15, 0x1 ;  /* 0x000000010f0f7836 */ /* 0x000fe20000000000 */
[----:B------:R-:W-:Y:S01]  /*7a50*/  UMOV UR22, 0x0 ;  /* 0x0000000000167882 */ /* 0x000fe20000000000 */
[----:B------:R-:W-:Y:S01]  /*7a60*/  UIADD3 UR32, UR7, UR32, URZ ;  /* 0x0000002007207290 */ /* 0x000fe2000fffe03f */
[----:B------:R-:W-:Y:S01]  /*7a70*/  VIADD R24, R24, 0x100 ;  /* 0x0000010018187836 */ /* 0x000fe20000000000 */
[----:B------:R-:W-:Y:S01]  /*7a80*/  UIADD3 UR24, UR16, 0x100, URZ ;  /* 0x0000010010187890 */ /* 0x000fe2000fffe03f */
[----:B------:R-:W-:Y:S01]  /*7a90*/  ISETP.NE.AND P0, PT, R15, 0x2, PT ;  /* 0x000000020f00780c */ /* 0x000fe20003f05270 */
[----:B------:R-:W-:-:S02]  /*7aa0*/  UIADD3 UR16, UR16, 0x8100, URZ ;  /* 0x0000810010107890 */ /* 0x000fc4000fffe03f */
[----:B------:R-:W-:Y:S01]  /*7ab0*/  UIADD3 UR8, UR32, 0x1800, URZ ;  /* 0x0000180020087890 */ /* 0x000fe2000fffe03f */
[----:B------:R-:W-:Y:S01]  /*7ac0*/  SEL R6, RZ, 0x1, P0 ;  /* 0x00000001ff067807 */ /* 0x000fe20000000000 */
[----:B------:R-:W-:Y:S01]  /*7ad0*/  UMOV UR23, 0x10000000 ;  /* 0x1000000000177882 */ /* 0x000fe20000000000 */
[----:B------:R-:W-:Y:S01]  /*7ae0*/  UMOV UR17, UR25 ;  /* 0x0000001900117c82 */ /* 0x000fe20008000000 */
[----:B------:R-:W-:Y:S01]  /*7af0*/  UMOV UR20, UR28 ;  /* 0x0000001c00147c82 */ /* 0x000fe20008000000 */
[----:B------:R-:W-:Y:S01]  /*7b00*/  UMOV UR19, UR27 ;  /* 0x0000001b00137c82 */ /* 0x000fe20008000000 */
[----:B------:R-:W-:Y:S01]  /*7b10*/  UMOV UR13, 0x30000 ;  /* 0x00030000000d7882 */ /* 0x000fe20000000000 */
[----:B------:R-:W-:Y:S01]  /*7b20*/  UMOV UR33, UR25 ;  /* 0x0000001900217c82 */ /* 0x000fe20008000000 */
[----:B------:R-:W-:Y:S01]  /*7b30*/  UMOV UR34, UR26 ;  /* 0x0000001a00227c82 */ /* 0x000fe20008000000 */
[----:B------:R-:W-:Y:S01]  /*7b40*/  UMOV UR36, UR28 ;  /* 0x0000001c00247c82 */ /* 0x000fe20008000000 */
[----:B------:R0:W-:Y:S01]  /*7b50*/  UTMALDG.3D [UR24], [UR14], desc[UR22] ;  /* 0x000016180e0075b4 */ /* 0x0001e20008011000 */
[----:B------:R-:W-:Y:S01]  /*7b60*/  UMOV UR9, UR25 ;  /* 0x0000001900097c82 */ /* 0x000fe20008000000 */
[----:B------:R-:W-:Y:S01]  /*7b70*/  UMOV UR12, UR28 ;  /* 0x0000001c000c7c82 */ /* 0x000fe20008000000 */
[----:B------:R-:W-:Y:S01]  /*7b80*/  UMOV UR11, UR35 ;  /* 0x00000023000b7c82 */ /* 0x000fe20008000000 */
[----:B------:R-:W-:Y:S01]  /*7b90*/  UMOV UR10, UR18 ;  /* 0x00000012000a7c82 */ /* 0x000fe20008000000 */
[----:B------:R-:W-:-:S02]  /*7ba0*/  LOP3.LUT R5, R5, R6, RZ, 0x3c, !PT ;  /* 0x0000000605057212 */ /* 0x000fc400078e3cff */
[----:B------:R-:W-:Y:S01]  /*7bb0*/  SEL R15, R15, RZ, P0 ;  /* 0x000000ff0f0f7207 */ /* 0x000fe20000000000 */
[----:B------:R0:W-:Y:S01]  /*7bc0*/  UTMALDG.3D [UR16], [UR14], desc[UR22] ;  /* 0x000016100e0075b4 */ /* 0x0001e20008011000 */
[----:B------:R0:W-:Y:S01]  /*7bd0*/  UTMALDG.3D.MULTICAST [UR32], [UR42], UR13, desc[UR22] ;  /* 0x000016202a0073b4 */ /* 0x0001e2000801180d */
[----:B------:R0:W-:Y:S02]  /*7be0*/  UTMALDG.3D.MULTICAST [UR8], [UR42], UR13, desc[UR22] ;  /* 0x000016082a0073b4 */ /* 0x0001e4000801180d */
[----:B0-----:R-:W-:Y:S05]  /*7bf0*/  @P1 BRA `(.L_x_144) ;  /* 0xfffffffc00141947 */ /* 0x001fea000383ffff */
.L_x_141:
[----:B------:R-:W-:Y:S05]  /*7c00*/  BSYNC B1 ;  /* 0x0000000000017941 */ /* 0x000fea0003800000 */
.L_x_140:
[----:B------:R-:W-:Y:S01]  /*7c10*/  LOP3.LUT P1, RZ, R10, 0xff, RZ, 0xc0, !PT ;  /* 0x000000ff0aff7812 */ /* 0x000fe2000782c0ff */
[----:B------:R-:W-:Y:S01]  /*7c20*/  IMAD.IADD R8, R11, 0x1, R8 ;  /* 0x000000010b087824 */ /* 0x000fe200078e0208 */
[----:B------:R-:W-:Y:S01]  /*7c30*/  IADD3 R16, P2, R16, UR38, RZ ;  /* 0x0000002610107c10 */ /* 0x000fe2000ff5e0ff */
[----:B------:R-:W-:Y:S01]  /*7c40*/  ULDC.64 UR8, c[0x0][0x650] ;  /* 0x0001940000087ab9 */ /* 0x000fe20000000a00 */
[----:B------:R-:W-:Y:S01]  /*7c50*/  BSSY B1, `(.L_x_145) ;  /* 0x000006d000017945 */ /* 0x000fe20003800000 */
[----:B------:R-:W-:Y:S01]  /*7c60*/  IMAD.MOV.U32 R21, RZ, RZ, -0x1 ;  /* 0xffffffffff157424 */ /* 0x000fe200078e00ff */
[----:B------:R-:W-:Y:S01]  /*7c70*/  SHF.R.U32.HI R4, RZ, 0x1, R8 ;  /* 0x00000001ff047819 */ /* 0x000fe20000011608 */
[----:B------:R-:W-:Y:S01]  /*7c80*/  IMAD.MOV.U32 R20, RZ, RZ, -0x1 ;  /* 0xffffffffff147424 */ /* 0x000fe200078e00ff */
[----:B------:R-:W-:Y:S01]  /*7c90*/  ISETP.GT.U32.AND P0, PT, R8, 0x1, PT ;  /* 0x000000010800780c */ /* 0x000fe20003f04070 */
[----:B------:R-:W-:Y:S01]  /*7ca0*/  IMAD.MOV.U32 R7, RZ, RZ, -0x1 ;  /* 0xffffffffff077424 */ /* 0x000fe200078e00ff */
[----:B------:R-:W-:-:S02]  /*7cb0*/  LOP3.LUT R4, R4, 0x1, RZ, 0xc0, !PT ;  /* 0x0000000104047812 */ /* 0x000fc400078ec0ff */
[----:B------:R-:W-:Y:S01]  /*7cc0*/  ISETP.LT.U32.AND P0, PT, R11, 0x2, P0 ;  /* 0x000000020b00780c */ /* 0x000fe20000701070 */
[----:B------:R-:W0:Y:S01]  /*7cd0*/  @P1 S2R R6, SR_CgaCtaId ;  /* 0x0000000000061919 */ /* 0x000e220000008800 */
[----:B------:R-:W-:Y:S02]  /*7ce0*/  @P1 MOV R5, 0x400 ;  /* 0x0000040000051802 */ /* 0x000fe40000000f00 */
[----:B------:R-:W-:Y:S02]  /*7cf0*/  IADD3.X R17, R17, UR40, RZ, P2, !PT ;  /* 0x0000002811117c10 */ /* 0x000fe400097fe4ff */
[----:B------:R-:W-:Y:S02]  /*7d00*/  ISETP.GE.U32.AND P2, PT, R16, UR8, PT ;  /* 0x0000000810007c0c */ /* 0x000fe4000bf46070 */
[----:B------:R-:W-:Y:S02]  /*7d10*/  LOP3.LUT R8, R8, 0x1, RZ, 0xc0, !PT ;  /* 0x0000000108087812 */ /* 0x000fe400078ec0ff */
[----:B------:R-:W-:-:S02]  /*7d20*/  PRMT R10, RZ, 0x7610, R10 ;  /* 0x00007610ff0a7816 */ /* 0x000fc4000000000a */
[----:B0-----:R-:W-:-:S04]  /*7d30*/  @P1 LEA R5, R6, R5, 0x18 ;  /* 0x0000000506051211 */ /* 0x001fc800078ec0ff */
[----:B------:R0:W-:Y:S01]  /*7d40*/  @P1 SYNCS.ARRIVE.TRANS64.A1T0 RZ, [R5+URZ+0x38], RZ ;  /* 0x000038ff05ff19a7 */ /* 0x0001e2000810003f */
[----:B------:R-:W-:Y:S02]  /*7d50*/  ISETP.NE.U32.AND P1, PT, R4, 0x1, PT ;  /* 0x000000010400780c */ /* 0x000fe40003f25070 */
[----:B------:R-:W-:Y:S02]  /*7d60*/  SEL R4, RZ, 0x1, !P0 ;  /* 0x00000001ff047807 */ /* 0x000fe40004000000 */
[----:B------:R-:W-:Y:S02]  /*7d70*/  ISETP.GE.U32.AND.EX P0, PT, R17, UR9, PT, P2 ;  /* 0x0000000911007c0c */ /* 0x000fe4000bf06120 */
[----:B------:R-:W-:-:S04]  /*7d80*/  ISETP.GT.U32.AND P1, PT, R11, 0x1, !P1 ;  /* 0x000000010b00780c */ /* 0x000fc80004f24070 */
[----:B0-----:R-:W-:-:S04]  /*7d90*/  SEL R5, RZ, 0x1, !P1 ;  /* 0x00000001ff057807 */ /* 0x001fc80004800000 */
[--C-:B------:R-:W-:Y:S02]  /*7da0*/  LOP3.LUT R3, R5, R3, R4.reuse, 0x96, !PT ;  /* 0x0000000305037212 */ /* 0x100fe400078e9604 */
[----:B------:R-:W-:Y:S01]  /*7db0*/  PRMT R4, RZ, 0x7610, R4 ;  /* 0x00007610ff047816 */ /* 0x000fe20000000004 */
[----:B------:R-:W-:Y:S06]  /*7dc0*/  @P0 BRA `(.L_x_146) ;  /* 0x0000000400540947 */ /* 0x000fec0003800000 */
[----:B------:R-:W0:Y:S01]  /*7dd0*/  S2R R15, SR_CTAID.X ;  /* 0x00000000000f7919 */ /* 0x000e220000002500 */
[----:B------:R-:W-:Y:S01]  /*7de0*/  ULDC.64 UR8, c[0x0][0x628] ;  /* 0x00018a0000087ab9 */ /* 0x000fe20000000a00 */
[----:B------:R-:W-:Y:S01]  /*7df0*/  ULDC UR10, c[0x0][0x630] ;  /* 0x00018c00000a7ab9 */ /* 0x000fe20000000800 */
[----:B------:R-:W-:Y:S01]  /*7e00*/  ISETP.NE.U32.AND P0, PT, RZ, UR8, PT ;  /* 0x00000008ff007c0c */ /* 0x000fe2000bf05070 */
[----:B------:R-:W1:Y:S01]  /*7e10*/  S2R R20, SR_CTAID.Y ;  /* 0x0000000000147919 */ /* 0x000e620000002600 */
[----:B------:R-:W-:Y:S01]  /*7e20*/  ULDC UR11, c[0x0][0x150] ;  /* 0x00005400000b7ab9 */ /* 0x000fe20000000800 */
[----:B------:R-:W-:Y:S01]  /*7e30*/  IMAD.MOV.U32 R4, RZ, RZ, R16 ;  /* 0x000000ffff047224 */ /* 0x000fe200078e0010 */
[----:B------:R-:W-:Y:S01]  /*7e40*/  ISETP.NE.AND.EX P0, PT, RZ, UR9, PT, P0 ;  /* 0x00000009ff007c0c */ /* 0x000fe2000bf05300 */
[----:B------:R-:W-:Y:S01]  /*7e50*/  IMAD.MOV.U32 R5, RZ, RZ, R17 ;  /* 0x000000ffff057224 */ /* 0x000fe200078e0011 */
[----:B0-----:R-:W-:-:S11]  /*7e60*/  I2FP.F32.U32 R22, R15 ;  /* 0x0000000f00167245 */ /* 0x001fd60000201000 */
[----:B------:R-:W-:Y:S05]  /*7e70*/  @!P0 BRA `(.L_x_147) ;  /* 0x0000000000288947 */ /* 0x000fea0003800000 */
[----:B------:R-:W-:Y:S02]  /*7e80*/  ULDC UR7, c[0x0][0x634] ;  /* 0x00018d0000077ab9 */ /* 0x000fe40000000800 */
[----:B------:R-:W-:-:S05]  /*7e90*/  IADD3 R5, P0, R16, UR7, RZ ;  /* 0x0000000710057c10 */ /* 0x000fca000ff1e0ff */
[----:B------:R-:W-:-:S04]  /*7ea0*/  IMAD.X R21, RZ, RZ, R17, P0 ;  /* 0x000000ffff157224 */ /* 0x000fc800000e0611 */
[----:B------:R-:W-:-:S04]  /*7eb0*/  IMAD.WIDE.U32 R6, R21, UR8, RZ ;  /* 0x0000000815067c25 */ /* 0x000fc8000f8e00ff */
[----:B------:R-:W-:-:S04]  /*7ec0*/  IMAD.WIDE.U32 R6, P0, R5, UR9, R6 ;  /* 0x0000000905067c25 */ /* 0x000fc8000f800006 */
[----:B------:R-:W-:-:S04]  /*7ed0*/  IMAD.WIDE.U32 R4, R5, UR8, RZ ;  /* 0x0000000805047c25 */ /* 0x000fc8000f8e00ff */
[----:B------:R-:W-:Y:S01]  /*7ee0*/  IMAD.MOV.U32 R4, RZ, RZ, R7 ;  /* 0x000000ffff047224 */ /* 0x000fe200078e0007 */
[----:B------:R-:W-:Y:S01]  /*7ef0*/  IADD3 RZ, P1, R5, R6, RZ ;  /* 0x0000000605ff7210 */ /* 0x000fe20007f3e0ff */
[----:B------:R-:W-:-:S04]  /*7f00*/  IMAD.X R5, RZ, RZ, RZ, P0 ;  /* 0x000000ffff057224 */ /* 0x000fc800000e06ff */
[----:B------:R-:W-:-:S08]  /*7f10*/  IMAD.WIDE.U32.X R4, R21, UR9, R4, P1 ;  /* 0x0000000915047c25 */ /* 0x000fd000088e0404 */
.L_x_147:
[--C-:B------:R-:W-:Y:S01]  /*7f20*/  SHF.R.U64 R14, R4, UR10, R5.reuse ;  /* 0x0000000a040e7c19 */ /* 0x100fe20008001205 */
[----:B------:R-:W-:Y:S01]  /*7f30*/  FMUL R22, R22, UR11 ;  /* 0x0000000b16167c20 */ /* 0x000fe20008400000 */
[----:B------:R-:W-:Y:S01]  /*7f40*/  SHF.R.U32.HI R4, RZ, UR10, R5 ;  /* 0x0000000aff047c19 */ /* 0x000fe20008011605 */
[----:B------:R-:W0:Y:S01]  /*7f50*/  LDC R6, c[0x0][0x144] ;  /* 0x00005100ff067b82 */ /* 0x000e220000000800 */
[----:B------:R-:W-:Y:S01]  /*7f60*/  IADD3 R5, P0, RZ, -R14, RZ ;  /* 0x8000000eff057210 */ /* 0x000fe20007f1e0ff */
[----:B------:R-:W-:Y:S01]  /*7f70*/  ULDC UR7, c[0x0][0x154] ;  /* 0x0000550000077ab9 */ /* 0x000fe20000000800 */
[----:B-1----:R-:W-:Y:S01]  /*7f80*/  I2FP.F32.U32 R7, R20 ;  /* 0x0000001400077245 */ /* 0x002fe20000201000 */
[----:B------:R-:W1:Y:S01]  /*7f90*/  F2I.U32.TRUNC.NTZ R22, R22 ;  /* 0x0000001600167305 */ /* 0x000e62000020f000 */
[----:B------:R-:W-:Y:S01]  /*7fa0*/  ULDC.64 UR8, c[0x0][0x620] ;  /* 0x0001880000087ab9 */ /* 0x000fe20000000a00 */
[----:B------:R-:W-:Y:S01]  /*7fb0*/  IMAD.X R4, RZ, RZ, ~R4, P0 ;  /* 0x000000ffff047224 */ /* 0x000fe200000e0e04 */
[----:B------:R-:W-:Y:S01]  /*7fc0*/  ISETP.NE.AND P2, PT, R2, 0x1, PT ;  /* 0x000000010200780c */ /* 0x000fe20003f45270 */
[----:B------:R-:W-:Y:S01]  /*7fd0*/  FMUL R23, R7, UR7 ;  /* 0x0000000707177c20 */ /* 0x000fe20008400000 */
[----:B------:R-:W2:Y:S01]  /*7fe0*/  LDC R25, c[0x0][0x148] ;  /* 0x00005200ff197b82 */ /* 0x000ea20000000800 */
[----:B------:R-:W-:Y:S01]  /*7ff0*/  IMAD R4, R4, UR8, RZ ;  /* 0x0000000804047c24 */ /* 0x000fe2000f8e02ff */
[----:B------:R-:W-:-:S03]  /*8000*/  ULDC UR7, c[0x0][0x618] ;  /* 0x0001860000077ab9 */ /* 0x000fc60000000800 */
[----:B------:R-:W3:Y:S01]  /*8010*/  F2I.U32.TRUNC.NTZ R23, R23 ;  /* 0x0000001700177305 */ /* 0x000ee2000020f000 */
[C---:B------:R-:W-:Y:S02]  /*8020*/  IMAD R7, R5.reuse, UR9, R4 ;  /* 0x0000000905077c24 */ /* 0x040fe4000f8e0204 */
[----:B------:R-:W-:Y:S01]  /*8030*/  IMAD.WIDE.U32 R4, R5, UR8, R16 ;  /* 0x0000000805047c25 */ /* 0x000fe2000f8e0010 */
[----:B------:R-:W-:Y:S02]  /*8040*/  ULDC.64 UR8, c[0x0][0x640] ;  /* 0x0001900000087ab9 */ /* 0x000fe40000000a00 */
[----:B------:R-:W-:Y:S01]  /*8050*/  ISETP.NE.U32.AND P0, PT, RZ, UR8, PT ;  /* 0x00000008ff007c0c */ /* 0x000fe2000bf05070 */
[----:B------:R-:W-:Y:S02]  /*8060*/  IMAD.IADD R5, R5, 0x1, R7 ;  /* 0x0000000105057824 */ /* 0x000fe400078e0207 */
[----:B-1----:R-:W-:Y:S01]  /*8070*/  IMAD.MOV R22, RZ, RZ, -R22 ;  /* 0x000000ffff167224 */ /* 0x002fe200078e0a16 */
[----:B------:R-:W-:-:S02]  /*8080*/  ISETP.NE.AND.EX P0, PT, RZ, UR9, PT, P0 ;  /* 0x00000009ff007c0c */ /* 0x000fc4000bf05300 */
[----:B------:R-:W-:Y:S01]  /*8090*/  SHF.R.U64 R21, R4, UR7, R5 ;  /* 0x0000000704157c19 */ /* 0x000fe20008001205 */
[----:B0-----:R-:W-:Y:S01]  /*80a0*/  IMAD R15, R6, R22, R15 ;  /* 0x00000016060f7224 */ /* 0x001fe200078e020f */
[----:B------:R-:W-:Y:S01]  /*80b0*/  SHF.R.U32.HI R4, RZ, UR7, R5 ;  /* 0x00000007ff047c19 */ /* 0x000fe20008011605 */
[----:B------:R-:W-:Y:S01]  /*80c0*/  ULDC UR7, c[0x0][0x608] ;  /* 0x0001820000077ab9 */ /* 0x000fe20000000800 */
[----:B---3--:R-:W-:Y:S02]  /*80d0*/  IMAD.MOV R6, RZ, RZ, -R23 ;  /* 0x000000ffff067224 */ /* 0x008fe400078e0a17 */
[--C-:B------:R-:W-:Y:S02]  /*80e0*/  SHF.R.U64 R22, R21, UR7, R4.reuse ;  /* 0x0000000715167c19 */ /* 0x100fe40008001204 */
[----:B------:R-:W-:Y:S01]  /*80f0*/  SHF.R.U32.HI R5, RZ, UR7, R4 ;  /* 0x00000007ff057c19 */ /* 0x000fe20008011604 */
[----:B------:R-:W-:Y:S01]  /*8100*/  ULDC UR7, c[0x0][0x658] ;  /* 0x0001960000077ab9 */ /* 0x000fe20000000800 */
[----:B--2---:R-:W-:-:S02]  /*8110*/  @P2 IMAD R15, R25, R6, R20 ;  /* 0x00000006190f2224 */ /* 0x004fc400078e0214 */
[--C-:B------:R-:W-:Y:S02]  /*8120*/  SHF.R.U64 R20, R22, UR7, R5.reuse ;  /* 0x0000000716147c19 */ /* 0x100fe40008001205 */
[----:B------:R-:W-:-:S03]  /*8130*/  SHF.R.U32.HI R23, RZ, UR7, R5 ;  /* 0x00000007ff177c19 */ /* 0x000fc60008011605 */
[----:B------:R-:W-:Y:S02]  /*8140*/  IMAD.MOV.U32 R6, RZ, RZ, R20 ;  /* 0x000000ffff067224 */ /* 0x000fe400078e0014 */
[----:B------:R-:W-:Y:S01]  /*8150*/  IMAD.MOV.U32 R5, RZ, RZ, R23 ;  /* 0x000000ffff057224 */ /* 0x000fe200078e0017 */
[----:B------:R-:W-:Y:S06]  /*8160*/  @!P0 BRA `(.L_x_148) ;  /* 0x00000000002c8947 */ /* 0x000fec0003800000 */
        /* <DEDUP_REMOVED lines=9> */
[----:B------:R-:W-:-:S04]  /*8200*/  IMAD.WIDE.U32.X R4, R23, UR9, R4, P1 ;  /* 0x0000000917047c25 */ /* 0x000fc800088e0404 */
[----:B------:R-:W-:-:S07]  /*8210*/  IMAD.MOV.U32 R6, RZ, RZ, R4 ;  /* 0x000000ffff067224 */ /* 0x000fce00078e0004 */
.L_x_148:
[----:B------:R-:W-:Y:S01]  /*8220*/  ULDC UR7, c[0x0][0x648] ;  /* 0x0001920000077ab9 */ /* 0x000fe20000000800 */
[----:B------:R-:W-:Y:S01]  /*8230*/  LOP3.LUT R4, R22, UR6, RZ, 0xc0, !PT ;  /* 0x0000000616047c12 */ /* 0x000fe2000f8ec0ff */
[----:B------:R-:W-:Y:S01]  /*8240*/  ULDC UR8, c[0x0][0x610] ;  /* 0x0001840000087ab9 */ /* 0x000fe20000000800 */
[----:B------:R-:W-:Y:S01]  /*8250*/  SHF.R.U64 R5, R6, UR7, R5 ;  /* 0x0000000706057c19 */ /* 0x000fe20008001205 */
[----:B------:R-:W-:Y:S01]  /*8260*/  ULDC UR7, c[0x0][0x638] ;  /* 0x00018e0000077ab9 */ /* 0x000fe20000000800 */
[----:B------:R-:W-:-:S03]  /*8270*/  LOP3.LUT R21, R21, UR4, RZ, 0xc0, !PT ;  /* 0x0000000415157c12 */ /* 0x000fc6000f8ec0ff */
[----:B------:R-:W-:Y:S02]  /*8280*/  IMAD.MOV R7, RZ, RZ, -R5 ;  /* 0x000000ffff077224 */ /* 0x000fe400078e0a05 */
[----:B------:R-:W-:Y:S02]  /*8290*/  IMAD R4, R5, UR5, R4 ;  /* 0x0000000505047c24 */ /* 0x000fe4000f8e0204 */
[----:B------:R-:W-:Y:S01]  /*82a0*/  IMAD R20, R7, UR7, R20 ;  /* 0x0000000707147c24 */ /* 0x000fe2000f8e0214 */
[----:B------:R-:W-:Y:S01]  /*82b0*/  ULDC UR7, c[0x0][0x600] ;  /* 0x0001800000077ab9 */ /* 0x000fe20000000800 */
[----:B------:R-:W-:Y:S02]  /*82c0*/  IMAD R15, R4, UR8, R15 ;  /* 0x00000008040f7c24 */ /* 0x000fe4000f8e020f */
[----:B------:R-:W-:Y:S02]  /*82d0*/  IMAD R6, R20, UR7, R21 ;  /* 0x0000000714067c24 */ /* 0x000fe4000f8e0215 */
[----:B------:R-:W-:-:S02]  /*82e0*/  IMAD.MOV.U32 R4, RZ, RZ, 0x1 ;  /* 0x00000001ff047424 */ /* 0x000fc400078e00ff */
[----:B------:R-:W-:Y:S01]  /*82f0*/  IMAD.MOV.U32 R7, RZ, RZ, R14 ;  /* 0x000000ffff077224 */ /* 0x000fe200078e000e */
[----:B------:R-:W-:Y:S02]  /*8300*/  SEL R20, R6, R15, !P2 ;  /* 0x0000000f06147207 */ /* 0x000fe40005000000 */
[----:B------:R-:W-:-:S07]  /*8310*/  SEL R21, R15, R6, !P2 ;  /* 0x000000060f157207 */ /* 0x000fce0005000000 */
.L_x_146:
[----:B------:R-:W-:Y:S05]  /*8320*/  BSYNC B1 ;  /* 0x0000000000017941 */ /* 0x000fea0003800000 */
.L_x_145:
[----:B------:R-:W-:-:S13]  /*8330*/  LOP3.LUT P0, RZ, R4, 0xff, RZ, 0xc0, !PT ;  /* 0x000000ff04ff7812 */ /* 0x000fda000780c0ff */
[----:B------:R-:W-:Y:S05]  /*8340*/  @P0 BRA `(.L_x_149) ;  /* 0xfffffff400080947 */ /* 0x000fea000383ffff */
[----:B------:R-:W-:Y:S05]  /*8350*/  BSYNC B0 ;  /* 0x0000000000007941 */ /* 0x000fea0003800000 */
.L_x_138:
[----:B------:R-:W-:-:S03]  /*8360*/  UMOV UR7, 0xffffffff ;  /* 0xffffffff00077882 */ /* 0x000fc60000000000 */
[----:B------:R-:W-:Y:S05]  /*8370*/  BRA.DIV UR7, `(.L_x_150) ;  /* 0x0000000207cc7947 */ /* 0x000fea000b800000 */
[----:B------:R-:W-:-:S13]  /*8380*/  ELECT P6, URZ, PT ;  /* 0x00000000003f782f */ /* 0x000fda00038c0000 */
.L_x_162:
[----:B------:R-:W-:Y:S04]  /*8390*/  BSSY B0, `(.L_x_151) ;  /* 0x0000019000007945 */ /* 0x000fe80003800000 */
[----:B------:R-:W-:Y:S05]  /*83a0*/  @!P6 BRA `(.L_x_152) ;  /* 0x00000000005ce947 */ /* 0x000fea0003800000 */
[----:B------:R-:W-:-:S04]  /*83b0*/  LOP3.LUT R18, R18, 0x2, RZ, 0xfc, !PT ;  /* 0x0000000212127812 */ /* 0x000fc800078efcff */
[----:B------:R-:W-:-:S13]  /*83c0*/  ISETP.NE.AND P0, PT, R18, 0x3, PT ;  /* 0x000000031200780c */ /* 0x000fda0003f05270 */
[----:B------:R-:W-:Y:S05]  /*83d0*/  @!P0 BRA `(.L_x_153) ;  /* 0x0000000000048947 */ /* 0x000fea0003800000 */
[----:B------:R-:W-:Y:S01]  /*83e0*/  BPT.TRAP 0x1 ;  /* 0x000000040000795c */ /* 0x000fe20000300000 */
.L_x_153:
[----:B------:R-:W0:Y:S01]  /*83f0*/  S2R R5, SR_CgaCtaId ;  /* 0x0000000000057919 */ /* 0x000e220000008800 */
[----:B------:R-:W-:Y:S02]  /*8400*/  MOV R0, 0x400 ;  /* 0x0000040000007802 */ /* 0x000fe40000000f00 */
[----:B------:R-:W-:Y:S02]  /*8410*/  SHF.L.U32 R2, R3, 0x1f, RZ ;  /* 0x0000001f03027819 */ /* 0x000fe400000006ff */
[----:B0-----:R-:W-:-:S05]  /*8420*/  LEA R5, R5, R0, 0x18 ;  /* 0x0000000005057211 */ /* 0x001fca00078ec0ff */
[----:B------:R-:W-:-:S04]  /*8430*/  VIADD R5, R5, 0x10 ;  /* 0x0000001005057836 */ /* 0x000fc80000000000 */
[C---:B------:R-:W-:Y:S02]  /*8440*/  IMAD R7, R8.reuse, 0x8, R5 ;  /* 0x0000000808077824 */ /* 0x040fe400078e0205 */
[----:B------:R-:W-:Y:S02]  /*8450*/  VIADD R8, R8, 0x1 ;  /* 0x0000000108087836 */ /* 0x000fe40000000000 */
[----:B------:R-:W0:Y:S03]  /*8460*/  SYNCS.PHASECHK.TRANS64.TRYWAIT P0, [R7+URZ], R2 ;  /* 0x00000002070075a7 */ /* 0x000e26000800017f */
[----:B------:R-:W-:-:S04]  /*8470*/  ISETP.NE.AND P1, PT, R8, 0x2, PT ;  /* 0x000000020800780c */ /* 0x000fc80003f25270 */
[----:B------:R-:W-:Y:S02]  /*8480*/  SEL R0, RZ, 0x1, P1 ;  /* 0x00000001ff007807 */ /* 0x000fe40000800000 */
[----:B------:R-:W-:Y:S02]  /*8490*/  SEL R8, R8, RZ, P1 ;  /* 0x000000ff08087207 */ /* 0x000fe40000800000 */
[----:B------:R-:W-:Y:S01]  /*84a0*/  LOP3.LUT R0, R3, R0, RZ, 0x3c, !PT ;  /* 0x0000000003007212 */ /* 0x000fe200078e3cff */
[----:B0-----:R-:W-:Y:S06]  /*84b0*/  @!P0 BRA `(.L_x_154) ;  /* 0x00000000009c8947 */ /* 0x001fec0003800000 */
.L_x_163:
[----:B------:R-:W-:Y:S01]  /*84c0*/  IMAD R5, R8, 0x8, R5 ;  /* 0x0000000808057824 */ /* 0x000fe200078e0205 */
[----:B------:R-:W-:-:S07]  /*84d0*/  SHF.L.U32 R0, R0, 0x1f, RZ ;  /* 0x0000001f00007819 */ /* 0x000fce00000006ff */
.L_x_155:
[----:B-1----:R1:W2:Y:S02]  /*84e0*/  SYNCS.PHASECHK.TRANS64.TRYWAIT P0, [R5+URZ], R0 ;  /* 0x00000000050075a7 */ /* 0x0022a4000800017f */
[----:B--2---:R-:W-:Y:S05]  /*84f0*/  @!P0 NANOSLEEP.SYNCS 0x989680 ;  /* 0x009896800000895d */ /* 0x004fea0003900000 */
[----:B------:R-:W2:Y:S02]  /*8500*/  @!P0 SYNCS.PHASECHK.TRANS64 P0, [R5+URZ], R0 ;  /* 0x00000000050085a7 */ /* 0x000ea4000800007f */
[----:B--2---:R-:W-:Y:S05]  /*8510*/  @!P0 BRA `(.L_x_155) ;  /* 0xfffffffc00f08947 */ /* 0x004fea000383ffff */
.L_x_152:
[----:B------:R-:W-:Y:S05]  /*8520*/  BSYNC B0 ;  /* 0x0000000000007941 */ /* 0x000fea0003800000 */
.L_x_151:
[----:B------:R-:W-:Y:S05]  /*8530*/  EXIT ;  /* 0x000000000000794d */ /* 0x000fea0003800000 */
.L_x_21:
[----:B-1----:R1:W2:Y:S02]  /*8540*/  SYNCS.PHASECHK.TRANS64.TRYWAIT P1, [R3+URZ], R0 ;  /* 0x00000000030075a7 */ /* 0x0022a4000802017f */
[----:B--2---:R-:W-:Y:S05]  /*8550*/  @!P1 NANOSLEEP.SYNCS 0x989680 ;  /* 0x009896800000995d */ /* 0x004fea0003900000 */
[----:B------:R-:W2:Y:S02]  /*8560*/  @!P1 SYNCS.PHASECHK.TRANS64 P1, [R3+URZ], R0 ;  /* 0x00000000030095a7 */ /* 0x000ea4000802007f */
[----:B--2---:R-:W-:Y:S05]  /*8570*/  @!P1 BRA `(.L_x_21) ;  /* 0xfffffffc00f09947 */ /* 0x004fea000383ffff */
[----:B------:R-:W-:Y:S05]  /*8580*/  BRA `(.L_x_20) ;  /* 0xffffff90005c7947 */ /* 0x000fea000383ffff */
.L_x_26:
[----:B-1----:R1:W2:Y:S02]  /*8590*/  SYNCS.PHASECHK.TRANS64.TRYWAIT P1, [R5+URZ], R4 ;  /* 0x00000004050075a7 */ /* 0x0022a4000802017f */
[----:B--2---:R-:W-:Y:S05]  /*85a0*/  @!P1 NANOSLEEP.SYNCS 0x989680 ;  /* 0x009896800000995d */ /* 0x004fea0003900000 */
[----:B------:R-:W2:Y:S02]  /*85b0*/  @!P1 SYNCS.PHASECHK.TRANS64 P1, [R5+URZ], R4 ;  /* 0x00000004050095a7 */ /* 0x000ea4000802007f */
[----:B--2---:R-:W-:Y:S05]  /*85c0*/  @!P1 BRA `(.L_x_26) ;  /* 0xfffffffc00f09947 */ /* 0x004fea000383ffff */
[----:B------:R-:W-:Y:S05]  /*85d0*/  BRA `(.L_x_25) ;  /* 0xffffffa400647947 */ /* 0x000fea000383ffff */
.L_x_139:
[----:B------:R-:W-:Y:S01]  /*85e0*/  BSSY B1, `(.L_x_156) ;  /* 0x0000006000017945 */ /* 0x000fe20003800000 */
[----:B------:R-:W-:-:S07]  /*85f0*/  IMAD.MOV.U32 R15, RZ, RZ, -0x1 ;  /* 0xffffffffff0f7424 */ /* 0x000fce00078e00ff */
[----:B------:R-:W-:Y:S05]  /*8600*/  WARPSYNC.COLLECTIVE R15, `(.L_x_157) ;  /* 0x000000000f0c7348 */ /* 0x000fea0003c00000 */
[----:B------:R-:W-:Y:S02]  /*8610*/  ELECT P6, UR62, PT ;  /* 0x00000000003e782f */ /* 0x000fe400038c0000 */
[----:B------:R-:W-:Y:S01]  /*8620*/  MOV R14, UR62 ;  /* 0x0000003e000e7c02 */ /* 0x000fe20008000f00 */
[----:B------:R-:W-:Y:S10]  /*8630*/  ENDCOLLECTIVE ;  /* 0x000000000000791b */ /* 0x000ff40003800000 */
.L_x_157:
[----:B------:R-:W-:Y:S05]  /*8640*/  BSYNC B1 ;  /* 0x0000000000017941 */ /* 0x000fea0003800000 */
.L_x_156:
[----:B------:R-:W-:Y:S05]  /*8650*/  BRA `(.L_x_158) ;  /* 0xfffffff000507947 */ /* 0x000fea000383ffff */
.L_x_142:
[----:B0-----:R0:W1:Y:S02]  /*8660*/  SYNCS.PHASECHK.TRANS64.TRYWAIT P0, [R23+URZ+0x10], R6 ;  /* 0x00001006170075a7 */ /* 0x001064000800017f */
[----:B-1----:R-:W-:Y:S05]  /*8670*/  @!P0 NANOSLEEP.SYNCS 0x989680 ;  /* 0x009896800000895d */ /* 0x002fea0003900000 */
[----:B------:R-:W1:Y:S02]  /*8680*/  @!P0 SYNCS.PHASECHK.TRANS64 P0, [R23+URZ+0x10], R6 ;  /* 0x00001006170085a7 */ /* 0x000e64000800007f */
[----:B-1----:R-:W-:Y:S05]  /*8690*/  @!P0 BRA `(.L_x_142) ;  /* 0xfffffffc00f08947 */ /* 0x002fea000383ffff */
[----:B------:R-:W-:Y:S05]  /*86a0*/  BRA `(.L_x_159) ;  /* 0xfffffff0008c7947 */ /* 0x000fea000383ffff */
.L_x_150:
[----:B------:R-:W-:Y:S01]  /*86b0*/  BSSY B0, `(.L_x_160) ;  /* 0x0000006000007945 */ /* 0x000fe20003800000 */
[----:B------:R-:W-:-:S07]  /*86c0*/  IMAD.MOV.U32 R15, RZ, RZ, -0x1 ;  /* 0xffffffffff0f7424 */ /* 0x000fce00078e00ff */
[----:B------:R-:W-:Y:S05]  /*86d0*/  WARPSYNC.COLLECTIVE R15, `(.L_x_161) ;  /* 0x000000000f0c7348 */ /* 0x000fea0003c00000 */
[----:B------:R-:W-:Y:S02]  /*86e0*/  ELECT P6, UR62, PT ;  /* 0x00000000003e782f */ /* 0x000fe400038c0000 */
[----:B------:R-:W-:Y:S01]  /*86f0*/  MOV R14, UR62 ;  /* 0x0000003e000e7c02 */ /* 0x000fe20008000f00 */
[----:B------:R-:W-:Y:S10]  /*8700*/  ENDCOLLECTIVE ;  /* 0x000000000000791b */ /* 0x000ff40003800000 */
.L_x_161:
[----:B------:R-:W-:Y:S05]  /*8710*/  BSYNC B0 ;  /* 0x0000000000007941 */ /* 0x000fea0003800000 */
.L_x_160:
[----:B------:R-:W-:Y:S05]  /*8720*/  BRA `(.L_x_162) ;  /* 0xfffffffc00187947 */ /* 0x000fea000383ffff */
.L_x_154:
[----:B0-----:R0:W1:Y:S02]  /*8730*/  SYNCS.PHASECHK.TRANS64.TRYWAIT P0, [R7+URZ], R2 ;  /* 0x00000002070075a7 */ /* 0x001064000800017f */
[----:B-1----:R-:W-:Y:S05]  /*8740*/  @!P0 NANOSLEEP.SYNCS 0x989680 ;  /* 0x009896800000895d */ /* 0x002fea0003900000 */
[----:B------:R-:W1:Y:S02]  /*8750*/  @!P0 SYNCS.PHASECHK.TRANS64 P0, [R7+URZ], R2 ;  /* 0x00000002070085a7 */ /* 0x000e64000800007f */
[----:B-1----:R-:W-:Y:S05]  /*8760*/  @!P0 BRA `(.L_x_154) ;  /* 0xfffffffc00f08947 */ /* 0x002fea000383ffff */
[----:B------:R-:W-:Y:S05]  /*8770*/  BRA `(.L_x_163) ;  /* 0xfffffffc00507947 */ /* 0x000fea000383ffff */
.L_x_164:
[----:B------:R-:W-:-:S00]  /*8780*/  BRA `(.L_x_164) ;  /* 0xfffffffc00fc7947 */ /* 0x000fc0000383ffff */
[----:B------:R-:W-:-:S00]  /*8790*/  NOP ;  /* 0x0000000000007918 */ /* 0x000fc00000000000 */
        /* <DEDUP_REMOVED lines=14> */
.L_x_165:


//--------------------- .nv.global.init           --------------------------
	.section	.nv.global.init,"aw",@progbits
.nv.global.init:
	.type		$str$22,@object
	.size		$str$22,($str$23 - $str$22)
$str$22:
        /*0000*/ 	.byte	0x6b, 0x5f, 0x74, 0x69, 0x6c, 0x65, 0x5f, 0x63, 0x6f, 0x75, 0x6e, 0x74, 0x20, 0x3e, 0x3d, 0x20
        /*0010*/ 	.byte	0x31, 0x00
	.type		$str$23,@object
	.size		$str$23,(__unnamed_1 - $str$23)
$str$23:
        /*0012*/ 	.byte	0x2f, 0x74, 0x6d, 0x70, 0x2f, 0x63, 0x75, 0x74, 0x6c, 0x61, 0x73, 0x73, 0x5f, 0x73, 0x77, 0x65
        /*0022*/ 	.byte	0x65, 0x70, 0x5f, 0x73, 0x72, 0x63, 0x2f, 0x69, 0x6e, 0x63, 0x6c, 0x75, 0x64, 0x65, 0x2f, 0x63
        /*0032*/ 	.byte	0x75, 0x74, 0x6c, 0x61, 0x73, 0x73, 0x2f, 0x67, 0x65, 0x6d, 0x6d, 0x2f, 0x63, 0x6f, 0x6c, 0x6c
        /*0042*/ 	.byte	0x65, 0x63, 0x74, 0x69, 0x76, 0x65, 0x2f, 0x73, 0x6d, 0x39, 0x30, 0x5f, 0x6d, 0x6d, 0x61, 0x5f
        /*0052*/ 	.byte	0x74, 0x6d, 0x61, 0x5f, 0x67, 0x6d, 0x6d, 0x61, 0x5f, 0x73, 0x73, 0x5f, 0x77, 0x61, 0x72, 0x70
        /*0062*/ 	.byte	0x73, 0x70, 0x65, 0x63, 0x69, 0x61, 0x6c, 0x69, 0x7a, 0x65, 0x64, 0x2e, 0x68, 0x70, 0x70, 0x00
	.type		__unnamed_1,@object
	.size		__unnamed_1,(.L_0 - __unnamed_1)
__unnamed_1:
        /*0072*/ 	.byte	0x76, 0x6f, 0x69, 0x64, 0x20, 0x63, 0x75, 0x74, 0x6c, 0x61, 0x73, 0x73, 0x3a, 0x3a, 0x67, 0x65
        /* <DEDUP_REMOVED lines=172> */
        /*0b42*/ 	.byte	0x3a, 0x3a, 0x69, 0x64, 0x65, 0x6e, 0x74, 0x69, 0x74, 0x79, 0x5d, 0x00
.L_0:


//--------------------- .nv.shared._ZN7cutlass13device_kernelINS_4gemm6kernel13GemmUniversalIN4cute5tupleIJiiiiEEENS1_10collective13CollectiveMmaINS1_34MainloopSm90TmaGmmaWarpSpecializedILi2ENS5_IJNS4_1CILi2EEENSA_ILi1EEESC_EEENS1_35KernelTmaWarpSpecializedCooperativeEEENS5_IJNSA_ILi256EEENSA_ILi48EEESG_EEEaNS5_IJlSC_lEEEaSJ_NS4_8TiledMMAINS4_8MMA_AtomIJNS4_4SM904GMMA26MMA_64x16x32_S32S8S8_SS_TNEEEENS4_6LayoutISD_NS5_IJSC_NSA_ILi0EEESR_EEEEENS5_IJNS4_10UnderscoreESU_SU_EEEEENS4_13SM90_TMA_LOADENS4_14ComposedLayoutINS4_7SwizzleILi3ELi4ELi3EEENS4_18smem_ptr_flag_bitsILi8EEENSQ_INS5_IJNSA_ILi8EEENSA_ILi128EEEEEENS5_IJS14_SC_EEEEEEEvNS4_8identityENS4_23SM90_TMA_LOAD_MULTICASTES18_vS19_EENS_8epilogue10collective6detail29Sm90TmaWarpSpecializedAdapterINS1D_15DefaultEpilogueIaSJ_SJ_NS1C_6thread17LinearCombinationIaLi1EiiLNS1H_9ScaleType4KindE0ELNS_15FloatRoundStyleE2EaEENS1_15EpilogueDefaultEEEEEvvEEEEvNT_6ParamsE --------------------------
	.section	.nv.shared._ZN7cutlass13device_kernelINS_4gemm6kernel13GemmUniversalIN4cute5tupleIJiiiiEEENS1_10collective13CollectiveMmaINS1_34MainloopSm90TmaGmmaWarpSpecializedILi2ENS5_IJNS4_1CILi2EEENSA_ILi1EEESC_EEENS1_35KernelTmaWarpSpecializedCooperativeEEENS5_IJNSA_ILi256EEENSA_ILi48EEESG_EEEaNS5_IJlSC_lEEEaSJ_NS4_8TiledMMAINS4_8MMA_AtomIJNS4_4SM904GMMA26MMA_64x16x32_S32S8S8_SS_TNEEEENS4_6LayoutISD_NS5_IJSC_NSA_ILi0EEESR_EEEEENS5_IJNS4_10UnderscoreESU_SU_EEEEENS4_13SM90_TMA_LOADENS4_14ComposedLayoutINS4_7SwizzleILi3ELi4ELi3EEENS4_18smem_ptr_flag_bitsILi8EEENSQ_INS5_IJNSA_ILi8EEENSA_ILi128EEEEEENS5_IJS14_SC_EEEEEEEvNS4_8identityENS4_23SM90_TMA_LOAD_MULTICASTES18_vS19_EENS_8epilogue10collective6detail29Sm90TmaWarpSpecializedAdapterINS1D_15DefaultEpilogueIaSJ_SJ_NS1C_6thread17LinearCombinationIaLi1EiiLNS1H_9ScaleType4KindE0ELNS_15FloatRoundStyleE2EaEENS1_15EpilogueDefaultEEEEEvvEEEEvNT_6ParamsE,"aw",@nobits
	.sectionflags	@""
	.align	16
	.zero		1024


//--------------------- .nv.shared.reserved.0     --------------------------
	.section	.nv.shared.reserved.0,"aw",@nobits
	.weak		__nv_reservedSMEM_offset_0_alias
	.size		__nv_reservedSMEM_offset_0_alias, 0, 0
	.other		__nv_reservedSMEM_offset_0_alias,@"STO_CUDA_RESERVED_SHARED STV_DEFAULT"
__nv_reservedSMEM_offset_0_alias:
	.zero		0


//--------------------- .nv.global                --------------------------
	.section	.nv.global,"aw",@nobits
.nv.global:
	.type		_ZN39_INTERNAL_e5eb6e22_4_k_cu_cc1efe59_97854cute1_E,@object
	.size		_ZN39_INTERNAL_e5eb6e22_4_k_cu_cc1efe59_97854cute1_E,(_ZN39_INTERNAL_e5eb6e22_4_k_cu_cc1efe59_97854cuda3std3__45__cpo6cbeginE - _ZN39_INTERNAL_e5eb6e22_4_k_cu_cc1efe59_97854cute1_E)
_ZN39_INTERNAL_e5eb6e22_4_k_cu_cc1efe59_97854cute1_E:
	.zero		1
	.type		_ZN39_INTERNAL_e5eb6e22_4_k_cu_cc1efe59_97854cuda3std3__45__cpo6cbeginE,@object
	.size		_ZN39_INTERNAL_e5eb6e22_4_k_cu_cc1efe59_97854cuda3std3__45__cpo6cbeginE,(_ZN39_INTERNAL_e5eb6e22_4_k_cu_cc1efe59_97854cuda3std3__48in_placeE - _ZN39_INTERNAL_e5eb6e22_4_k_cu_cc1efe59_97854cuda3std3__45__cpo6cbeginE)
_ZN39_INTERNAL_e5eb6e22_4_k_cu_cc1efe59_97854cuda3std3__45__cpo6cbeginE:
	.zero		1
	.type		_ZN39_INTERNAL_e5eb6e22_4_k_cu_cc1efe59_97854cuda3std3__48in_placeE,@object
	.size		_ZN39_INTERNAL_e5eb6e22_4_k_cu_cc1efe59_97854cuda3std3__48in_placeE,(_ZN39_INTERNAL_e5eb6e22_4_k_cu_cc1efe59_97854cuda3std6ranges3__45__cpo9iter_moveE - _ZN39_INTERNAL_e5eb6e22_4_k_cu_cc1efe59_97854cuda3std3__48in_placeE)
_ZN39_INTERNAL_e5eb6e22_4_k_cu_cc1efe59_97854cuda3std3__48in_placeE:
	.zero		1
	.type		_ZN39_INTERNAL_e5eb6e22_4_k_cu_cc1efe59_97854cuda3std6ranges3__45__cpo9iter_moveE,@object
	.size		_ZN39_INTERNAL_e5eb6e22_4_k_cu_cc1efe59_97854cuda3std6ranges3__45__cpo9iter_moveE,(_ZN39_INTERNAL_e5eb6e22_4_k_cu_cc1efe59_97854cuda3std3__45__cpo5beginE - _ZN39_INTERNAL_e5eb6e22_4_k_cu_cc1efe59_97854cuda3std6ranges3__45__cpo9iter_moveE)
_ZN39_INTERNAL_e5eb6e22_4_k_cu_cc1efe59_97854cuda3std6ranges3__45__cpo9iter_moveE:
	.zero		1
	.type		_ZN39_INTERNAL_e5eb6e22_4_k_cu_cc1efe59_97854cuda3std3__45__cpo5beginE,@object
	.size		_ZN39_INTERNAL_e5eb6e22_4_k_cu_cc1efe59_97854cuda3std3__45__cpo5beginE,(_ZN39_INTERNAL_e5eb6e22_4_k_cu_cc1efe59_97854cuda3std3__441_GLOBAL__N__e5eb6e22_4_k_cu_cc1efe59_97856ignoreE - _ZN39_INTERNAL_e5eb6e22_4_k_cu_cc1efe59_97854cuda3std3__45__cpo5beginE)
_ZN39_INTERNAL_e5eb6e22_4_k_cu_cc1efe59_97854cuda3std3__45__cpo5beginE:
	.zero		1
	.type		_ZN39_INTERNAL_e5eb6e22_4_k_cu_cc1efe59_97854cuda3std3__441_GLOBAL__N__e5eb6e22_4_k_cu_cc1efe59_97856ignoreE,@object
	.size		_ZN39_INTERNAL_e5eb6e22_4_k_cu_cc1efe59_97854cuda3std3__441_GLOBAL__N__e5eb6e22_4_k_cu_cc1efe59_97856ignoreE,(_ZN39_INTERNAL_e5eb6e22_4_k_cu_cc1efe59_97854cute7productE - _ZN39_INTERNAL_e5eb6e22_4_k_cu_cc1efe59_97854cuda3std3__441_GLOBAL__N__e5eb6e22_4_k_cu_cc1efe59_97856ignoreE)
_ZN39_INTERNAL_e5eb6e22_4_k_cu_cc1efe59_97854cuda3std3__441_GLOBAL__N__e5eb6e22_4_k_cu_cc1efe59_97856ignoreE:
	.zero		1
	.type		_ZN39_INTERNAL_e5eb6e22_4_k_cu_cc1efe59_97854cute7productE,@object
	.size		_ZN39_INTERNAL_e5eb6e22_4_k_cu_cc1efe59_97854cute7productE,(_ZN39_INTERNAL_e5eb6e22_4_k_cu_cc1efe59_97854cuda3std3__45__cpo3endE - _ZN39_INTERNAL_e5eb6e22_4_k_cu_cc1efe59_97854cute7productE)
_ZN39_INTERNAL_e5eb6e22_4_k_cu_cc1efe59_97854cute7productE:
	.zero		1
	.type		_ZN39_INTERNAL_e5eb6e22_4_k_cu_cc1efe59_97854cuda3std3__45__cpo3endE,@object
	.size		_ZN39_INTERNAL_e5eb6e22_4_k_cu_cc1efe59_97854cuda3std3__45__cpo3endE,(_ZN39_INTERNAL_e5eb6e22_4_k_cu_cc1efe59_97854cuda3std3__419piecewise_constructE - _ZN39_INTERNAL_e5eb6e22_4_k_cu_cc1efe59_97854cuda3std3__45__cpo3endE)
_ZN39_INTERNAL_e5eb6e22_4_k_cu_cc1efe59_97854cuda3std3__45__cpo3endE:
	.zero		1
	.type		_ZN39_INTERNAL_e5eb6e22_4_k_cu_cc1efe59_97854cuda3std3__419piecewise_constructE,@object
	.size		_ZN39_INTERNAL_e5eb6e22_4_k_cu_cc1efe59_97854cuda3std3__419piecewise_constructE,(_ZN39_INTERNAL_e5eb6e22_4_k_cu_cc1efe59_97854cuda3std3__45__cpo4cendE - _ZN39_INTERNAL_e5eb6e22_4_k_cu_cc1efe59_97854cuda3std3__419piecewise_constructE)
_ZN39_INTERNAL_e5eb6e22_4_k_cu_cc1efe59_97854cuda3std3__419piecewise_constructE:
	.zero		1
	.type		_ZN39_INTERNAL_e5eb6e22_4_k_cu_cc1efe59_97854cuda3std3__45__cpo4cendE,@object
	.size		_ZN39_INTERNAL_e5eb6e22_4_k_cu_cc1efe59_97854cuda3std3__45__cpo4cendE,(_ZN39_INTERNAL_e5eb6e22_4_k_cu_cc1efe59_97854cuda3std6ranges3__45__cpo4swapE - _ZN39_INTERNAL_e5eb6e22_4_k_cu_cc1efe59_97854cuda3std3__45__cpo4cendE)
_ZN39_INTERNAL_e5eb6e22_4_k_cu_cc1efe59_97854cuda3std3__45__cpo4cendE:
	.zero		1
	.type		_ZN39_INTERNAL_e5eb6e22_4_k_cu_cc1efe59_97854cuda3std6ranges3__45__cpo4swapE,@object
	.size		_ZN39_INTERNAL_e5eb6e22_4_k_cu_cc1efe59_97854cuda3std6ranges3__45__cpo4swapE,(.L_8 - _ZN39_INTERNAL_e5eb6e22_4_k_cu_cc1efe59_97854cuda3std6ranges3__45__cpo4swapE)
_ZN39_INTERNAL_e5eb6e22_4_k_cu_cc1efe59_97854cuda3std6ranges3__45__cpo4swapE:
	.zero		1
.L_8:


//--------------------- .nv.constant0._ZN7cutlass13device_kernelINS_4gemm6kernel13GemmUniversalIN4cute5tupleIJiiiiEEENS1_10collective13CollectiveMmaINS1_34MainloopSm90TmaGmmaWarpSpecializedILi2ENS5_IJNS4_1CILi2EEENSA_ILi1EEESC_EEENS1_35KernelTmaWarpSpecializedCooperativeEEENS5_IJNSA_ILi256EEENSA_ILi48EEESG_EEEaNS5_IJlSC_lEEEaSJ_NS4_8TiledMMAINS4_8MMA_AtomIJNS4_4SM904GMMA26MMA_64x16x32_S32S8S8_SS_TNEEEENS4_6LayoutISD_NS5_IJSC_NSA_ILi0EEESR_EEEEENS5_IJNS4_10UnderscoreESU_SU_EEEEENS4_13SM90_TMA_LOADENS4_14ComposedLayoutINS4_7SwizzleILi3ELi4ELi3EEENS4_18smem_ptr_flag_bitsILi8EEENSQ_INS5_IJNSA_ILi8EEENSA_ILi128EEEEEENS5_IJS14_SC_EEEEEEEvNS4_8identityENS4_23SM90_TMA_LOAD_MULTICASTES18_vS19_EENS_8epilogue10collective6detail29Sm90TmaWarpSpecializedAdapterINS1D_15DefaultEpilogueIaSJ_SJ_NS1C_6thread17LinearCombinationIaLi1EiiLNS1H_9ScaleType4KindE0ELNS_15FloatRoundStyleE2EaEENS1_15EpilogueDefaultEEEEEvvEEEEvNT_6ParamsE --------------------------
	.section	.nv.constant0._ZN7cutlass13device_kernelINS_4gemm6kernel13GemmUniversalIN4cute5tupleIJiiiiEEENS1_10collective13CollectiveMmaINS1_34MainloopSm90TmaGmmaWarpSpecializedILi2ENS5_IJNS4_1CILi2EEENSA_ILi1EEESC_EEENS1_35KernelTmaWarpSpecializedCooperativeEEENS5_IJNSA_ILi256EEENSA_ILi48EEESG_EEEaNS5_IJlSC_lEEEaSJ_NS4_8TiledMMAINS4_8MMA_AtomIJNS4_4SM904GMMA26MMA_64x16x32_S32S8S8_SS_TNEEEENS4_6LayoutISD_NS5_IJSC_NSA_ILi0EEESR_EEEEENS5_IJNS4_10UnderscoreESU_SU_EEEEENS4_13SM90_TMA_LOADENS4_14ComposedLayoutINS4_7SwizzleILi3ELi4ELi3EEENS4_18smem_ptr_flag_bitsILi8EEENSQ_INS5_IJNSA_ILi8EEENSA_ILi128EEEEEENS5_IJS14_SC_EEEEEEEvNS4_8identityENS4_23SM90_TMA_LOAD_MULTICASTES18_vS19_EENS_8epilogue10collective6detail29Sm90TmaWarpSpecializedAdapterINS1D_15DefaultEpilogueIaSJ_SJ_NS1C_6thread17LinearCombinationIaLi1EiiLNS1H_9ScaleType4KindE0ELNS_15FloatRoundStyleE2EaEENS1_15EpilogueDefaultEEEEEvvEEEEvNT_6ParamsE,"a",@progbits
	.sectionflags	@""
	.align	4
.nv.constant0._ZN7cutlass13device_kernelINS_4gemm6kernel13GemmUniversalIN4cute5tupleIJiiiiEEENS1_10collective13CollectiveMmaINS1_34MainloopSm90TmaGmmaWarpSpecializedILi2ENS5_IJNS4_1CILi2EEENSA_ILi1EEESC_EEENS1_35KernelTmaWarpSpecializedCooperativeEEENS5_IJNSA_ILi256EEENSA_ILi48EEESG_EEEaNS5_IJlSC_lEEEaSJ_NS4_8TiledMMAINS4_8MMA_AtomIJNS4_4SM904GMMA26MMA_64x16x32_S32S8S8_SS_TNEEEENS4_6LayoutISD_NS5_IJSC_NSA_ILi0EEESR_EEEEENS5_IJNS4_10UnderscoreESU_SU_EEEEENS4_13SM90_TMA_LOADENS4_14ComposedLayoutINS4_7SwizzleILi3ELi4ELi3EEENS4_18smem_ptr_flag_bitsILi8EEENSQ_INS5_IJNSA_ILi8EEENSA_ILi128EEEEEENS5_IJS14_SC_EEEEEEEvNS4_8identityENS4_23SM90_TMA_LOAD_MULTICASTES18_vS19_EENS_8epilogue10collective6detail29Sm90TmaWarpSpecializedAdapterINS1D_15DefaultEpilogueIaSJ_SJ_NS1C_6thread17LinearCombinationIaLi1EiiLNS1H_9ScaleType4KindE0ELNS_15FloatRoundStyleE2EaEENS1_15EpilogueDefaultEEEEEvvEEEEvNT_6ParamsE:
	.zero		1664


//--------------------- SYMBOLS --------------------------

	.type		.nv.reservedSmem.offset0,@object
	.size		.nv.reservedSmem.offset0,0x4
	.type		__assertfail,@function
